//
// Generated by NVIDIA NVVM Compiler
//
// Compiler Build ID: CL-36424714
// Cuda compilation tools, release 13.0, V13.0.88
// Based on NVVM 20.0.0
//

.version 9.0
.target sm_100
.address_size 64

	// .globl	mandelbrot
.extern .func  (.param .b64 func_retval0) malloc
(
	.param .b64 malloc_param_0
)
;
.extern .func  (.param .b32 func_retval0) vprintf
(
	.param .b64 vprintf_param_0,
	.param .b64 vprintf_param_1
)
;
.global .align 4 .b8 precalc_xorwow_matrix[102400];
.global .align 4 .b8 precalc_xorwow_offset_matrix[102400];
.global .align 4 .b8 mrg32k3aM1[2304];
.global .align 4 .b8 mrg32k3aM2[2304];
.global .align 4 .b8 mrg32k3aM1SubSeq[2016];
.global .align 4 .b8 mrg32k3aM2SubSeq[2016];
.global .align 4 .b8 mrg32k3aM1Seq[2304];
.global .align 4 .b8 mrg32k3aM2Seq[2304];
.const .align 8 .b8 __cr_lgamma_table[72];
.global .align 1 .b8 $str[34] = {115, 105, 122, 101, 111, 102, 40, 99, 117, 114, 97, 110, 100, 83, 116, 97, 116, 101, 83, 111, 98, 111, 108, 51, 50, 95, 116, 41, 58, 32, 37, 100, 10};
.global .align 1 .b8 $str$1[41] = {105, 110, 105, 116, 32, 115, 111, 98, 111, 108, 68, 105, 114, 101, 99, 116, 105, 111, 110, 86, 101, 99, 116, 111, 114, 115, 32, 109, 97, 108, 108, 111, 99, 32, 102, 97, 105, 108, 101, 100};

.visible .entry mandelbrot(
	.param .u64 mandelbrot_param_0,
	.param .u64 mandelbrot_param_1,
	.param .u32 mandelbrot_param_2,
	.param .u32 mandelbrot_param_3,
	.param .f32 mandelbrot_param_4,
	.param .f32 mandelbrot_param_5,
	.param .f32 mandelbrot_param_6,
	.param .f32 mandelbrot_param_7,
	.param .u32 mandelbrot_param_8,
	.param .u64 .ptr .align 1 mandelbrot_param_9,
	.param .u64 mandelbrot_param_10,
	.param .u32 mandelbrot_param_11,
	.param .u64 .ptr .align 1 mandelbrot_param_12,
	.param .u32 mandelbrot_param_13,
	.param .u8 mandelbrot_param_14,
	.param .u8 mandelbrot_param_15
)
{
	.local .align 8 .b8 	__local_depot0[40];
	.reg .b64 	%SP;
	.reg .b64 	%SPL;
	.reg .pred 	%p<35>;
	.reg .b16 	%rs<3>;
	.reg .b32 	%r<136>;
	.reg .b32 	%f<121>;
	.reg .b64 	%rd<15>;
	.reg .b64 	%fd<3>;

	mov.u64 	%SPL, __local_depot0;
	ld.param.u64 	%rd5, [mandelbrot_param_0];
	ld.param.u32 	%r37, [mandelbrot_param_2];
	ld.param.u32 	%r42, [mandelbrot_param_3];
	ld.param.f32 	%f29, [mandelbrot_param_4];
	ld.param.f32 	%f30, [mandelbrot_param_5];
	ld.param.f32 	%f31, [mandelbrot_param_6];
	ld.param.f32 	%f32, [mandelbrot_param_7];
	ld.param.u32 	%r39, [mandelbrot_param_8];
	ld.param.u64 	%rd6, [mandelbrot_param_10];
	ld.param.u32 	%r40, [mandelbrot_param_11];
	ld.param.u32 	%r126, [mandelbrot_param_13];
	ld.param.s8 	%rs1, [mandelbrot_param_14];
	ld.param.s8 	%rs2, [mandelbrot_param_15];
	add.u64 	%rd1, %SPL, 0;
	mov.u32 	%r43, %ntid.x;
	mov.u32 	%r44, %ctaid.x;
	mov.u32 	%r45, %tid.x;
	mad.lo.s32 	%r1, %r43, %r44, %r45;
	mov.u32 	%r46, %ntid.y;
	mov.u32 	%r47, %ctaid.y;
	mov.u32 	%r48, %tid.y;
	mad.lo.s32 	%r49, %r46, %r47, %r48;
	setp.ge.s32 	%p1, %r1, %r37;
	setp.ge.s32 	%p2, %r49, %r42;
	or.pred  	%p3, %p1, %p2;
	@%p3 bra 	$L__BB0_41;
	sub.f32 	%f33, %f31, %f29;
	cvt.rn.f32.s32 	%f34, %r37;
	div.rn.f32 	%f1, %f33, %f34;
	sub.f32 	%f35, %f32, %f30;
	cvt.rn.f32.u32 	%f36, %r42;
	div.rn.f32 	%f2, %f35, %f36;
	setp.lt.s32 	%p4, %r126, 1;
	mov.b32 	%r127, 0;
	mov.u32 	%r135, %r127;
	@%p4 bra 	$L__BB0_40;
	cvt.rn.f32.s32 	%f3, %r1;
	cvt.rn.f32.u32 	%f4, %r49;
	setp.ne.s16 	%p5, %rs1, 0;
	@%p5 bra 	$L__BB0_17;
	setp.lt.s32 	%p22, %r39, 1;
	@%p22 bra 	$L__BB0_10;
	cvt.rn.f32.u32 	%f5, %r126;
	mov.b32 	%r116, 0;
	mov.u32 	%r135, %r116;
$L__BB0_5:
	cvt.rn.f32.u32 	%f104, %r116;
	div.rn.f32 	%f105, %f104, %f5;
	add.f32 	%f106, %f105, %f3;
	fma.rn.f32 	%f6, %f1, %f106, %f29;
	add.f32 	%f107, %f105, %f4;
	mul.f32 	%f108, %f2, %f107;
	sub.f32 	%f7, %f32, %f108;
	mov.b32 	%r118, 0;
	mov.f32 	%f113, 0f00000000;
	mov.f32 	%f114, %f113;
	mov.f32 	%f115, %f113;
	mov.f32 	%f116, %f113;
$L__BB0_6:
	sub.f32 	%f109, %f114, %f113;
	add.f32 	%f12, %f6, %f109;
	add.f32 	%f110, %f116, %f116;
	fma.rn.f32 	%f115, %f110, %f115, %f7;
	add.s32 	%r118, %r118, 1;
	setp.lt.s32 	%p27, %r118, %r39;
	mul.f32 	%f114, %f12, %f12;
	mul.f32 	%f113, %f115, %f115;
	add.f32 	%f111, %f114, %f113;
	setp.lt.f32 	%p28, %f111, 0f40800000;
	and.pred  	%p29, %p27, %p28;
	mov.f32 	%f116, %f12;
	@%p29 bra 	$L__BB0_6;
	add.s32 	%r135, %r118, %r135;
	setp.lt.u32 	%p30, %r116, 10;
	@%p30 bra 	$L__BB0_8;
	bra.uni 	$L__BB0_9;
$L__BB0_8:
	mul.wide.u32 	%rd12, %r116, 4;
	add.s64 	%rd13, %rd1, %rd12;
	st.local.u32 	[%rd13], %r118;
$L__BB0_9:
	add.s32 	%r116, %r116, 1;
	setp.eq.s32 	%p31, %r116, %r126;
	mov.b32 	%r127, 0;
	@%p31 bra 	$L__BB0_40;
	bra.uni 	$L__BB0_5;
$L__BB0_10:
	setp.lt.u32 	%p23, %r126, 8;
	mov.u32 	%r135, %r127;
	@%p23 bra 	$L__BB0_40;
	and.b32  	%r98, %r126, 2147483640;
	neg.s32 	%r119, %r98;
	add.s64 	%rd14, %rd1, 4;
	mov.b32 	%r120, 0;
$L__BB0_12:
	.pragma "nounroll";
	setp.gt.u32 	%p24, %r120, 9;
	@%p24 bra 	$L__BB0_14;
	mov.b32 	%r99, 0;
	st.local.u32 	[%rd14+-4], %r99;
$L__BB0_14:
	setp.gt.u32 	%p25, %r120, 8;
	@%p25 bra 	$L__BB0_16;
	mov.b32 	%r100, 0;
	st.local.u32 	[%rd14], %r100;
$L__BB0_16:
	add.s32 	%r120, %r120, 8;
	add.s32 	%r119, %r119, 8;
	add.s64 	%rd14, %rd14, 32;
	setp.eq.s32 	%p26, %r119, 0;
	mov.b32 	%r127, 0;
	mov.u32 	%r135, %r127;
	@%p26 bra 	$L__BB0_40;
	bra.uni 	$L__BB0_12;
$L__BB0_17:
	setp.gt.s32 	%p6, %r39, 0;
	@%p6 bra 	$L__BB0_25;
	mov.b32 	%r128, 0;
	mov.u32 	%r127, %r128;
$L__BB0_19:
	mov.u32 	%r28, %r126;
	setp.gt.u32 	%p7, %r128, 9;
	@%p7 bra 	$L__BB0_21;
	mul.wide.u32 	%rd8, %r128, 4;
	add.s64 	%rd9, %rd1, %rd8;
	mov.b32 	%r52, 0;
	st.local.u32 	[%rd9], %r52;
$L__BB0_21:
	setp.ne.s32 	%p8, %r128, 10;
	mov.u32 	%r126, %r28;
	@%p8 bra 	$L__BB0_39;
	ld.local.v2.u32 	{%r55, %r56}, [%rd1];
	cvt.rn.f32.s32 	%f37, %r55;
	cvt.rn.f32.s32 	%f38, %r56;
	mul.f32 	%f39, %f38, %f38;
	fma.rn.f32 	%f40, %f37, %f37, %f39;
	ld.local.v2.u32 	{%r57, %r58}, [%rd1+8];
	cvt.rn.f32.s32 	%f41, %r57;
	fma.rn.f32 	%f42, %f41, %f41, %f40;
	cvt.rn.f32.s32 	%f43, %r58;
	fma.rn.f32 	%f44, %f43, %f43, %f42;
	ld.local.v2.u32 	{%r59, %r60}, [%rd1+16];
	cvt.rn.f32.s32 	%f45, %r59;
	fma.rn.f32 	%f46, %f45, %f45, %f44;
	cvt.rn.f32.s32 	%f47, %r60;
	fma.rn.f32 	%f48, %f47, %f47, %f46;
	ld.local.v2.u32 	{%r61, %r62}, [%rd1+24];
	cvt.rn.f32.s32 	%f49, %r61;
	fma.rn.f32 	%f50, %f49, %f49, %f48;
	cvt.rn.f32.s32 	%f51, %r62;
	fma.rn.f32 	%f52, %f51, %f51, %f50;
	ld.local.v2.u32 	{%r63, %r64}, [%rd1+32];
	cvt.rn.f32.s32 	%f53, %r63;
	fma.rn.f32 	%f54, %f53, %f53, %f52;
	cvt.rn.f32.s32 	%f55, %r64;
	fma.rn.f32 	%f56, %f55, %f55, %f54;
	div.rn.f32 	%f57, %f56, 0f41100000;
	div.rn.f32 	%f28, %f57, 0f00000000;
	cvt.f64.f32 	%fd1, %f28;
	setp.le.f64 	%p9, %fd1, 0d3F847AE147AE147B;
	mov.b32 	%r127, -1;
	mov.b32 	%r126, 11;
	@%p9 bra 	$L__BB0_39;
	setp.gtu.f32 	%p10, %f28, 0f41200000;
	@%p10 bra 	$L__BB0_37;
	shr.u32 	%r66, %r28, 31;
	add.s32 	%r67, %r28, %r66;
	shr.s32 	%r68, %r67, 1;
	min.s32 	%r126, %r68, 11;
	mov.b32 	%r127, -4953601;
	bra.uni 	$L__BB0_39;
$L__BB0_25:
	mov.b32 	%r121, 0;
	mov.u32 	%r135, %r121;
	mov.u32 	%r127, %r121;
$L__BB0_26:
	mov.u32 	%r17, %r126;
	cvt.rn.f32.u32 	%f61, %r121;
	cvt.rn.f32.s32 	%f16, %r17;
	div.rn.f32 	%f62, %f61, %f16;
	add.f32 	%f63, %f62, %f3;
	fma.rn.f32 	%f17, %f1, %f63, %f29;
	add.f32 	%f64, %f62, %f4;
	mul.f32 	%f65, %f2, %f64;
	sub.f32 	%f18, %f32, %f65;
	mov.b32 	%r125, 0;
	mov.f32 	%f117, 0f00000000;
	mov.f32 	%f118, %f117;
	mov.f32 	%f119, %f117;
	mov.f32 	%f120, %f117;
$L__BB0_27:
	sub.f32 	%f66, %f118, %f117;
	add.f32 	%f23, %f17, %f66;
	add.f32 	%f67, %f120, %f120;
	fma.rn.f32 	%f119, %f67, %f119, %f18;
	add.s32 	%r125, %r125, 1;
	setp.lt.s32 	%p13, %r125, %r39;
	mul.f32 	%f118, %f23, %f23;
	mul.f32 	%f117, %f119, %f119;
	add.f32 	%f68, %f118, %f117;
	setp.lt.f32 	%p14, %f68, 0f40800000;
	and.pred  	%p15, %p13, %p14;
	mov.f32 	%f120, %f23;
	@%p15 bra 	$L__BB0_27;
	add.s32 	%r135, %r125, %r135;
	setp.lt.u32 	%p16, %r121, 10;
	@%p16 bra 	$L__BB0_29;
	bra.uni 	$L__BB0_30;
$L__BB0_29:
	mul.wide.u32 	%rd10, %r121, 4;
	add.s64 	%rd11, %rd1, %rd10;
	st.local.u32 	[%rd11], %r125;
$L__BB0_30:
	setp.ne.s32 	%p17, %r121, 10;
	mov.u32 	%r126, %r17;
	@%p17 bra 	$L__BB0_36;
	mul.hi.u32 	%r77, %r135, -1171354717;
	shr.u32 	%r78, %r77, 3;
	cvt.rn.f32.u32 	%f70, %r78;
	ld.local.v2.u32 	{%r79, %r80}, [%rd1];
	cvt.rn.f32.s32 	%f71, %r79;
	sub.f32 	%f72, %f71, %f70;
	fma.rn.f32 	%f73, %f72, %f72, 0f00000000;
	cvt.rn.f32.s32 	%f74, %r80;
	sub.f32 	%f75, %f74, %f70;
	fma.rn.f32 	%f76, %f75, %f75, %f73;
	ld.local.v2.u32 	{%r81, %r82}, [%rd1+8];
	cvt.rn.f32.s32 	%f77, %r81;
	sub.f32 	%f78, %f77, %f70;
	fma.rn.f32 	%f79, %f78, %f78, %f76;
	cvt.rn.f32.s32 	%f80, %r82;
	sub.f32 	%f81, %f80, %f70;
	fma.rn.f32 	%f82, %f81, %f81, %f79;
	ld.local.v2.u32 	{%r83, %r84}, [%rd1+16];
	cvt.rn.f32.s32 	%f83, %r83;
	sub.f32 	%f84, %f83, %f70;
	fma.rn.f32 	%f85, %f84, %f84, %f82;
	cvt.rn.f32.s32 	%f86, %r84;
	sub.f32 	%f87, %f86, %f70;
	fma.rn.f32 	%f88, %f87, %f87, %f85;
	ld.local.v2.u32 	{%r85, %r86}, [%rd1+24];
	cvt.rn.f32.s32 	%f89, %r85;
	sub.f32 	%f90, %f89, %f70;
	fma.rn.f32 	%f91, %f90, %f90, %f88;
	cvt.rn.f32.s32 	%f92, %r86;
	sub.f32 	%f93, %f92, %f70;
	fma.rn.f32 	%f94, %f93, %f93, %f91;
	ld.local.v2.u32 	{%r87, %r88}, [%rd1+32];
	cvt.rn.f32.s32 	%f95, %r87;
	sub.f32 	%f96, %f95, %f70;
	fma.rn.f32 	%f97, %f96, %f96, %f94;
	cvt.rn.f32.s32 	%f98, %r88;
	sub.f32 	%f99, %f98, %f70;
	fma.rn.f32 	%f100, %f99, %f99, %f97;
	div.rn.f32 	%f101, %f100, 0f41100000;
	div.rn.f32 	%f27, %f101, %f70;
	cvt.f64.f32 	%fd2, %f27;
	setp.le.f64 	%p18, %fd2, 0d3F847AE147AE147B;
	mov.b32 	%r127, -1;
	mov.b32 	%r126, 11;
	@%p18 bra 	$L__BB0_36;
	setp.gtu.f32 	%p19, %f27, 0f41200000;
	@%p19 bra 	$L__BB0_34;
	shr.u32 	%r90, %r17, 31;
	add.s32 	%r91, %r17, %r90;
	shr.s32 	%r92, %r91, 1;
	min.s32 	%r126, %r92, 11;
	mov.b32 	%r127, -4953601;
	bra.uni 	$L__BB0_36;
$L__BB0_34:
	setp.gtu.f32 	%p20, %f27, 0f42C80000;
	mov.b32 	%r127, -16777216;
	mov.u32 	%r126, %r17;
	@%p20 bra 	$L__BB0_36;
	mul.f32 	%f102, %f16, 0f3F4CCCCD;
	cvt.rzi.s32.f32 	%r95, %f102;
	min.s32 	%r126, %r95, 11;
	mov.b32 	%r127, -16721921;
$L__BB0_36:
	add.s32 	%r121, %r121, 1;
	setp.lt.s32 	%p21, %r121, %r126;
	@%p21 bra 	$L__BB0_26;
	bra.uni 	$L__BB0_40;
$L__BB0_37:
	setp.gtu.f32 	%p11, %f28, 0f42C80000;
	mov.b32 	%r127, -16777216;
	mov.u32 	%r126, %r28;
	@%p11 bra 	$L__BB0_39;
	cvt.rn.f32.s32 	%f58, %r28;
	mul.f32 	%f59, %f58, 0f3F4CCCCD;
	cvt.rzi.s32.f32 	%r71, %f59;
	min.s32 	%r126, %r71, 11;
	mov.b32 	%r127, -16721921;
$L__BB0_39:
	add.s32 	%r128, %r128, 1;
	setp.lt.s32 	%p12, %r128, %r126;
	mov.b32 	%r135, 0;
	@%p12 bra 	$L__BB0_19;
$L__BB0_40:
	div.s32 	%r105, %r135, %r126;
	rem.s32 	%r106, %r105, %r40;
	not.b32 	%r107, %r106;
	add.s32 	%r108, %r40, %r107;
	shl.b32 	%r109, %r108, 2;
	mov.b32 	%r110, 0;
	suld.b.2d.b32.trap {%r111}, [%rd6, {%r109, %r110}];
	setp.eq.s32 	%p32, %r105, %r39;
	setp.ne.s32 	%p33, %r127, 0;
	setp.ne.s16 	%p34, %rs2, 0;
	selp.b32 	%r112, -16777216, %r111, %p32;
	selp.b32 	%r113, %r127, %r112, %p33;
	selp.b32 	%r114, %r113, %r112, %p34;
	shl.b32 	%r115, %r1, 2;
	sust.b.2d.b32.trap 	[%rd5, {%r115, %r49}], {%r114};
$L__BB0_41:
	ret;

}
	// .globl	init
.visible .entry init()
{
	.local .align 8 .b8 	__local_depot1[8];
	.reg .b64 	%SP;
	.reg .b64 	%SPL;
	.reg .pred 	%p<7>;
	.reg .b32 	%r<16>;
	.reg .b64 	%rd<13>;

	mov.u64 	%SPL, __local_depot1;
	cvta.local.u64 	%SP, %SPL;
	mov.u32 	%r1, %ntid.x;
	mov.u32 	%r2, %ctaid.x;
	mul.lo.s32 	%r3, %r1, %r2;
	mov.u32 	%r4, %tid.x;
	mov.u32 	%r5, %ntid.y;
	mov.u32 	%r6, %ctaid.y;
	mul.lo.s32 	%r7, %r5, %r6;
	mov.u32 	%r8, %tid.y;
	neg.s32 	%r9, %r4;
	setp.ne.s32 	%p1, %r3, %r9;
	or.b32  	%r10, %r7, %r8;
	setp.ne.s32 	%p2, %r10, 0;
	or.pred  	%p3, %p1, %p2;
	@%p3 bra 	$L__BB1_3;
	add.u64 	%rd1, %SP, 0;
	add.u64 	%rd2, %SPL, 0;
	{ // callseq 0, 0
	.param .b64 param0;
	st.param.b64 	[param0], 32768;
	.param .b64 retval0;
	call.uni (retval0), 
	malloc, 
	(
	param0
	);
	ld.param.b64 	%rd3, [retval0];
	} // callseq 0
	{ // callseq 1, 0
	.param .b64 param0;
	st.param.b64 	[param0], 1146880;
	.param .b64 retval0;
	call.uni (retval0), 
	malloc, 
	(
	param0
	);
	ld.param.b64 	%rd5, [retval0];
	} // callseq 1
	mov.b64 	%rd8, 140;
	st.local.u64 	[%rd2], %rd8;
	mov.u64 	%rd9, $str;
	cvta.global.u64 	%rd10, %rd9;
	{ // callseq 2, 0
	.param .b64 param0;
	st.param.b64 	[param0], %rd10;
	.param .b64 param1;
	st.param.b64 	[param1], %rd1;
	.param .b32 retval0;
	call.uni (retval0), 
	vprintf, 
	(
	param0, 
	param1
	);
	ld.param.b32 	%r12, [retval0];
	} // callseq 2
	setp.ne.s64 	%p4, %rd3, 0;
	setp.ne.s64 	%p5, %rd5, 0;
	and.pred  	%p6, %p4, %p5;
	@%p6 bra 	$L__BB1_3;
	mov.u64 	%rd11, $str$1;
	cvta.global.u64 	%rd12, %rd11;
	{ // callseq 3, 0
	.param .b64 param0;
	st.param.b64 	[param0], %rd12;
	.param .b64 param1;
	st.param.b64 	[param1], 0;
	.param .b32 retval0;
	call.uni (retval0), 
	vprintf, 
	(
	param0, 
	param1
	);
	ld.param.b32 	%r14, [retval0];
	} // callseq 3
$L__BB1_3:
	ret;

}


// ===== COMPILED SASS (sm_100) =====

	.target	sm_100

	.elftype	@"ET_EXEC"


//--------------------- .note.nv.tkinfo           --------------------------
	.section	.note.nv.tkinfo,"",@"SHT_NOTE"
	.sectionflags	@"SHF_NOTE_NV_TKINFO"
	.tkinfo
        /*0018*/ 	.word	0x00000002
        /*0030*/ 	.string	""
        /*0030*/ 	.string	"ptxas"
        /*0030*/ 	.string	"Cuda compilation tools, release 13.0, V13.0.88"
        /*0030*/ 	.string	"Build cuda_13.0.r13.0/compiler.36424714_0"
        /*0030*/ 	.string	"-arch sm_100 -m 64 "



//--------------------- .note.nv.cuinfo           --------------------------
	.section	.note.nv.cuinfo,"",@"SHT_NOTE"
	.sectionflags	@"SHF_NOTE_NV_CUINFO"
        /*0018*/ 	.short	0x0002
        /*001a*/ 	.short	0x0064
        /*001c*/ 	.short	0x0082
	.zero		2


//--------------------- .nv.info                  --------------------------
	.section	.nv.info,"",@"SHT_CUDA_INFO"
	.align	4


	//----- nvinfo : EIATTR_REGCOUNT
	.align		4
        /*0000*/ 	.byte	0x04, 0x2f
        /*0002*/ 	.short	(.L_12 - .L_11)
	.align		4
.L_11:
        /*0004*/ 	.word	index@(mandelbrot)
        /*0008*/ 	.word	0x00000023


	//----- nvinfo : EIATTR_FRAME_SIZE
	.align		4
.L_12:
        /*000c*/ 	.byte	0x04, 0x11
        /*000e*/ 	.short	(.L_14 - .L_13)
	.align		4
.L_13:
        /*0010*/ 	.word	index@($__internal_0_$__cuda_sm3x_div_rn_noftz_f32_slowpath)
        /*0014*/ 	.word	0x00000000


	//----- nvinfo : EIATTR_FRAME_SIZE
	.align		4
.L_14:
        /*0018*/ 	.byte	0x04, 0x11
        /*001a*/ 	.short	(.L_16 - .L_15)
	.align		4
.L_15:
        /*001c*/ 	.word	index@(mandelbrot)
        /*0020*/ 	.word	0x00000000


	//----- nvinfo : EIATTR_REGCOUNT
	.align		4
.L_16:
        /*0024*/ 	.byte	0x04, 0x2f
        /*0026*/ 	.short	(.L_18 - .L_17)
	.align		4
.L_17:
        /*0028*/ 	.word	index@(init)
        /*002c*/ 	.word	0x0000001b


	//----- nvinfo : EIATTR_FRAME_SIZE
	.align		4
.L_18:
        /*0030*/ 	.byte	0x04, 0x11
        /*0032*/ 	.short	(.L_20 - .L_19)
	.align		4
.L_19:
        /*0034*/ 	.word	index@(init)
        /*0038*/ 	.word	0x00000008


	//----- nvinfo : EIATTR_MIN_STACK_SIZE
	.align		4
.L_20:
        /*003c*/ 	.byte	0x04, 0x12
        /*003e*/ 	.short	(.L_22 - .L_21)
	.align		4
.L_21:
        /*0040*/ 	.word	index@(init)
        /*0044*/ 	.word	0x00000008


	//----- nvinfo : EIATTR_MIN_STACK_SIZE
	.align		4
.L_22:
        /*0048*/ 	.byte	0x04, 0x12
        /*004a*/ 	.short	(.L_24 - .L_23)
	.align		4
.L_23:
        /*004c*/ 	.word	index@(mandelbrot)
        /*0050*/ 	.word	0x00000000
.L_24:


//--------------------- .nv.compat                --------------------------
	.section	.nv.compat,"",@"SHT_CUDA_COMPAT_INFO"
	.align	4
        /*0000*/ 	.byte	0x02, 0x09, 0x00, 0x00, 0x02, 0x02, 0x02, 0x00, 0x02, 0x05, 0x05, 0x00, 0x03, 0x07, 0x01, 0x01
        /*0010*/ 	.byte	0x02, 0x03, 0x00, 0x00, 0x02, 0x06, 0x01, 0x00, 0x04, 0x0b, 0x08, 0x00, 0x01, 0x00, 0x00, 0x00
        /*0020*/ 	.byte	0x00, 0x00, 0x00, 0x00


//--------------------- .nv.info.init             --------------------------
	.section	.nv.info.init,"",@"SHT_CUDA_INFO"
	.sectionflags	@""
	.align	4


	//----- nvinfo : EIATTR_CUDA_API_VERSION
	.align		4
        /*0000*/ 	.byte	0x04, 0x37
        /*0002*/ 	.short	(.L_26 - .L_25)
.L_25:
        /*0004*/ 	.word	0x00000082


	//----- nvinfo : EIATTR_SPARSE_MMA_MASK
	.align		4
.L_26:
        /*0008*/ 	.byte	0x03, 0x50
        /*000a*/ 	.short	0x0000


	//----- nvinfo : EIATTR_MAXREG_COUNT
	.align		4
        /*000c*/ 	.byte	0x03, 0x1b
        /*000e*/ 	.short	0x00ff


	//----- nvinfo : EIATTR_EXTERNS
	.align		4
        /*0010*/ 	.byte	0x04, 0x0f
        /*0012*/ 	.short	(.L_28 - .L_27)


	//   ....[0]....
	.align		4
.L_27:
        /*0014*/ 	.word	index@(malloc)


	//   ....[1]....
	.align		4
        /*0018*/ 	.word	index@(vprintf)


	//----- nvinfo : EIATTR_MERCURY_ISA_VERSION
	.align		4
.L_28:
        /*001c*/ 	.byte	0x03, 0x5f
        /*001e*/ 	.short	0x0101


	//----- nvinfo : EIATTR_VRC_CTA_INIT_COUNT
	.align		4
        /*0020*/ 	.byte	0x02, 0x4a
	.zero		1
	.zero		1


	//----- nvinfo : EIATTR_SYSCALL_OFFSETS
	.align		4
        /*0024*/ 	.byte	0x04, 0x46
        /*0026*/ 	.short	(.L_30 - .L_29)


	//   ....[0]....
.L_29:
        /*0028*/ 	.word	0x00000170


	//   ....[1]....
        /*002c*/ 	.word	0x000001e0


	//   ....[2]....
        /*0030*/ 	.word	0x000002c0


	//   ....[3]....
        /*0034*/ 	.word	0x00000380


	//----- nvinfo : EIATTR_EXIT_INSTR_OFFSETS
	.align		4
.L_30:
        /*0038*/ 	.byte	0x04, 0x1c
        /*003a*/ 	.short	(.L_32 - .L_31)


	//   ....[0]....
.L_31:
        /*003c*/ 	.word	0x00000110


	//   ....[1]....
        /*0040*/ 	.word	0x00000310


	//   ....[2]....
        /*0044*/ 	.word	0x00000390


	//----- nvinfo : EIATTR_CRS_STACK_SIZE
	.align		4
.L_32:
        /*0048*/ 	.byte	0x04, 0x1e
        /*004a*/ 	.short	(.L_34 - .L_33)
.L_33:
        /*004c*/ 	.word	0x00000000


	//----- nvinfo : EIATTR_SW_WAR
	.align		4
.L_34:
        /*0050*/ 	.byte	0x04, 0x36
        /*0052*/ 	.short	(.L_36 - .L_35)
.L_35:
        /*0054*/ 	.word	0x00000008
.L_36:


//--------------------- .nv.info.mandelbrot       --------------------------
	.section	.nv.info.mandelbrot,"",@"SHT_CUDA_INFO"
	.sectionflags	@""
	.align	4


	//----- nvinfo : EIATTR_CUDA_API_VERSION
	.align		4
        /*0000*/ 	.byte	0x04, 0x37
        /*0002*/ 	.short	(.L_38 - .L_37)
.L_37:
        /*0004*/ 	.word	0x00000082


	//----- nvinfo : EIATTR_KPARAM_INFO
	.align		4
.L_38:
        /*0008*/ 	.byte	0x04, 0x17
        /*000a*/ 	.short	(.L_40 - .L_39)
.L_39:
        /*000c*/ 	.word	0x00000000
        /*0010*/ 	.short	0x000f
        /*0012*/ 	.short	0x0055
        /*0014*/ 	.byte	0x00, 0xf0, 0x05, 0x00


	//----- nvinfo : EIATTR_KPARAM_INFO
	.align		4
.L_40:
        /*0018*/ 	.byte	0x04, 0x17
        /*001a*/ 	.short	(.L_42 - .L_41)
.L_41:
        /*001c*/ 	.word	0x00000000
        /*0020*/ 	.short	0x000e
        /*0022*/ 	.short	0x0054
        /*0024*/ 	.byte	0x00, 0xf0, 0x05, 0x00


	//----- nvinfo : EIATTR_KPARAM_INFO
	.align		4
.L_42:
        /*0028*/ 	.byte	0x04, 0x17
        /*002a*/ 	.short	(.L_44 - .L_43)
.L_43:
        /*002c*/ 	.word	0x00000000
        /*0030*/ 	.short	0x000d
        /*0032*/ 	.short	0x0050
        /*0034*/ 	.byte	0x00, 0xf0, 0x11, 0x00


	//----- nvinfo : EIATTR_KPARAM_INFO
	.align		4
.L_44:
        /*0038*/ 	.byte	0x04, 0x17
        /*003a*/ 	.short	(.L_46 - .L_45)
.L_45:
        /*003c*/ 	.word	0x00000000
        /*0040*/ 	.short	0x000c
        /*0042*/ 	.short	0x0048
        /*0044*/ 	.byte	0x00, 0xf5, 0x21, 0x00


	//----- nvinfo : EIATTR_KPARAM_INFO
	.align		4
.L_46:
        /*0048*/ 	.byte	0x04, 0x17
        /*004a*/ 	.short	(.L_48 - .L_47)
.L_47:
        /*004c*/ 	.word	0x00000000
        /*0050*/ 	.short	0x000b
        /*0052*/ 	.short	0x0040
        /*0054*/ 	.byte	0x00, 0xf0, 0x11, 0x00


	//----- nvinfo : EIATTR_KPARAM_INFO
	.align		4
.L_48:
        /*0058*/ 	.byte	0x04, 0x17
        /*005a*/ 	.short	(.L_50 - .L_49)
.L_49:
        /*005c*/ 	.word	0x00000000
        /*0060*/ 	.short	0x000a
        /*0062*/ 	.short	0x0038
        /*0064*/ 	.byte	0x00, 0xf0, 0x21, 0x00


	//----- nvinfo : EIATTR_KPARAM_INFO
	.align		4
.L_50:
        /*0068*/ 	.byte	0x04, 0x17
        /*006a*/ 	.short	(.L_52 - .L_51)
.L_51:
        /*006c*/ 	.word	0x00000000
        /*0070*/ 	.short	0x0009
        /*0072*/ 	.short	0x0030
        /*0074*/ 	.byte	0x00, 0xf5, 0x21, 0x00


	//----- nvinfo : EIATTR_KPARAM_INFO
	.align		4
.L_52:
        /*0078*/ 	.byte	0x04, 0x17
        /*007a*/ 	.short	(.L_54 - .L_53)
.L_53:
        /*007c*/ 	.word	0x00000000
        /*0080*/ 	.short	0x0008
        /*0082*/ 	.short	0x0028
        /*0084*/ 	.byte	0x00, 0xf0, 0x11, 0x00


	//----- nvinfo : EIATTR_KPARAM_INFO
	.align		4
.L_54:
        /*0088*/ 	.byte	0x04, 0x17
        /*008a*/ 	.short	(.L_56 - .L_55)
.L_55:
        /*008c*/ 	.word	0x00000000
        /*0090*/ 	.short	0x0007
        /*0092*/ 	.short	0x0024
        /*0094*/ 	.byte	0x00, 0xf0, 0x11, 0x00


	//----- nvinfo : EIATTR_KPARAM_INFO
	.align		4
.L_56:
        /*0098*/ 	.byte	0x04, 0x17
        /*009a*/ 	.short	(.L_58 - .L_57)
.L_57:
        /*009c*/ 	.word	0x00000000
        /*00a0*/ 	.short	0x0006
        /*00a2*/ 	.short	0x0020
        /*00a4*/ 	.byte	0x00, 0xf0, 0x11, 0x00


	//----- nvinfo : EIATTR_KPARAM_INFO
	.align		4
.L_58:
        /*00a8*/ 	.byte	0x04, 0x17
        /*00aa*/ 	.short	(.L_60 - .L_59)
.L_59:
        /*00ac*/ 	.word	0x00000000
        /*00b0*/ 	.short	0x0005
        /*00b2*/ 	.short	0x001c
        /*00b4*/ 	.byte	0x00, 0xf0, 0x11, 0x00


	//----- nvinfo : EIATTR_KPARAM_INFO
	.align		4
.L_60:
        /*00b8*/ 	.byte	0x04, 0x17
        /*00ba*/ 	.short	(.L_62 - .L_61)
.L_61:
        /*00bc*/ 	.word	0x00000000
        /*00c0*/ 	.short	0x0004
        /*00c2*/ 	.short	0x0018
        /*00c4*/ 	.byte	0x00, 0xf0, 0x11, 0x00


	//----- nvinfo : EIATTR_KPARAM_INFO
	.align		4
.L_62:
        /*00c8*/ 	.byte	0x04, 0x17
        /*00ca*/ 	.short	(.L_64 - .L_63)
.L_63:
        /*00cc*/ 	.word	0x00000000
        /*00d0*/ 	.short	0x0003
        /*00d2*/ 	.short	0x0014
        /*00d4*/ 	.byte	0x00, 0xf0, 0x11, 0x00


	//----- nvinfo : EIATTR_KPARAM_INFO
	.align		4
.L_64:
        /*00d8*/ 	.byte	0x04, 0x17
        /*00da*/ 	.short	(.L_66 - .L_65)
.L_65:
        /*00dc*/ 	.word	0x00000000
        /*00e0*/ 	.short	0x0002
        /*00e2*/ 	.short	0x0010
        /*00e4*/ 	.byte	0x00, 0xf0, 0x11, 0x00


	//----- nvinfo : EIATTR_KPARAM_INFO
	.align		4
.L_66:
        /*00e8*/ 	.byte	0x04, 0x17
        /*00ea*/ 	.short	(.L_68 - .L_67)
.L_67:
        /*00ec*/ 	.word	0x00000000
        /*00f0*/ 	.short	0x0001
        /*00f2*/ 	.short	0x0008
        /*00f4*/ 	.byte	0x00, 0xf0, 0x21, 0x00


	//----- nvinfo : EIATTR_KPARAM_INFO
	.align		4
.L_68:
        /*00f8*/ 	.byte	0x04, 0x17
        /*00fa*/ 	.short	(.L_70 - .L_69)
.L_69:
        /*00fc*/ 	.word	0x00000000
        /*0100*/ 	.short	0x0000
        /*0102*/ 	.short	0x0000
        /*0104*/ 	.byte	0x00, 0xf0, 0x21, 0x00


	//----- nvinfo : EIATTR_SPARSE_MMA_MASK
	.align		4
.L_70:
        /*0108*/ 	.byte	0x03, 0x50
        /*010a*/ 	.short	0x0000


	//----- nvinfo : EIATTR_MAXREG_COUNT
	.align		4
        /*010c*/ 	.byte	0x03, 0x1b
        /*010e*/ 	.short	0x00ff


	//----- nvinfo : EIATTR_MERCURY_ISA_VERSION
	.align		4
        /*0110*/ 	.byte	0x03, 0x5f
        /*0112*/ 	.short	0x0101


	//----- nvinfo : EIATTR_VRC_CTA_INIT_COUNT
	.align		4
        /*0114*/ 	.byte	0x02, 0x4a
	.zero		1
	.zero		1


	//----- nvinfo : EIATTR_EXIT_INSTR_OFFSETS
	.align		4
        /*0118*/ 	.byte	0x04, 0x1c
        /*011a*/ 	.short	(.L_72 - .L_71)


	//   ....[0]....
.L_71:
        /*011c*/ 	.word	0x000000c0


	//   ....[1]....
        /*0120*/ 	.word	0x00001c40


	//----- nvinfo : EIATTR_CRS_STACK_SIZE
	.align		4
.L_72:
        /*0124*/ 	.byte	0x04, 0x1e
        /*0126*/ 	.short	(.L_74 - .L_73)
.L_73:
        /*0128*/ 	.word	0x00000000


	//----- nvinfo : EIATTR_CBANK_PARAM_SIZE
	.align		4
.L_74:
        /*012c*/ 	.byte	0x03, 0x19
        /*012e*/ 	.short	0x0056


	//----- nvinfo : EIATTR_PARAM_CBANK
	.align		4
        /*0130*/ 	.byte	0x04, 0x0a
        /*0132*/ 	.short	(.L_76 - .L_75)
	.align		4
.L_75:
        /*0134*/ 	.word	index@(.nv.constant0.mandelbrot)
        /*0138*/ 	.short	0x0380
        /*013a*/ 	.short	0x0056


	//----- nvinfo : EIATTR_SW_WAR
	.align		4
.L_76:
        /*013c*/ 	.byte	0x04, 0x36
        /*013e*/ 	.short	(.L_78 - .L_77)
.L_77:
        /*0140*/ 	.word	0x00000008
.L_78:


//--------------------- .nv.callgraph             --------------------------
	.section	.nv.callgraph,"",@"SHT_CUDA_CALLGRAPH"
	.align	4
	.sectionentsize	8
	.align		4
        /*0000*/ 	.word	0x00000000
	.align		4
        /*0004*/ 	.word	0xffffffff
	.align		4
        /*0008*/ 	.word	index@(init)
	.align		4
        /*000c*/ 	.word	index@(vprintf)
	.align		4
        /*0010*/ 	.word	index@(init)
	.align		4
        /*0014*/ 	.word	index@(malloc)
	.align		4
        /*0018*/ 	.word	0x00000000
	.align		4
        /*001c*/ 	.word	0xfffffffe
	.align		4
        /*0020*/ 	.word	0x00000000
	.align		4
        /*0024*/ 	.word	0xfffffffd
	.align		4
        /*0028*/ 	.word	0x00000000
	.align		4
        /*002c*/ 	.word	0xfffffffc


//--------------------- .nv.constant4             --------------------------
	.section	.nv.constant4,"a",@progbits
	.align	8
	.align		8
.nv.constant4:
        /*0000*/ 	.dword	malloc
	.align		8
        /*0008*/ 	.dword	vprintf
	.align		8
        /*0010*/ 	.dword	precalc_xorwow_matrix
	.align		8
        /*0018*/ 	.dword	precalc_xorwow_offset_matrix
	.align		8
        /*0020*/ 	.dword	mrg32k3aM1
	.align		8
        /*0028*/ 	.dword	mrg32k3aM2
	.align		8
        /*0030*/ 	.dword	mrg32k3aM1SubSeq
	.align		8
        /*0038*/ 	.dword	mrg32k3aM2SubSeq
	.align		8
        /*0040*/ 	.dword	mrg32k3aM1Seq
	.align		8
        /*0048*/ 	.dword	mrg32k3aM2Seq
	.align		8
        /*0050*/ 	.dword	$str
	.align		8
        /*0058*/ 	.dword	$str$1


//--------------------- .nv.constant3             --------------------------
	.section	.nv.constant3,"a",@progbits
	.align	8
.nv.constant3:
	.type		__cr_lgamma_table,@object
	.size		__cr_lgamma_table,(.L_8 - __cr_lgamma_table)
__cr_lgamma_table:
        /*0000*/ 	.byte	0x00, 0x00, 0x00, 0x00, 0x00, 0x00, 0x00, 0x00, 0x00, 0x00, 0x00, 0x00, 0x00, 0x00, 0x00, 0x00
        /*0010*/ 	.byte	0xef, 0x39, 0xfa, 0xfe, 0x42, 0x2e, 0xe6, 0x3f, 0x02, 0x20, 0x2a, 0xfa, 0x0b, 0xab, 0xfc, 0x3f
        /*0020*/ 	.byte	0xf9, 0x2c, 0x92, 0x7c, 0xa7, 0x6c, 0x09, 0x40, 0xc9, 0x79, 0x44, 0x3c, 0x64, 0x26, 0x13, 0x40
        /*0030*/ 	.byte	0xca, 0x01, 0xcf, 0x3a, 0x27, 0x51, 0x1a, 0x40, 0x30, 0xcc, 0x2d, 0xf3, 0xe1, 0x0c, 0x21, 0x40
        /*0040*/ 	.byte	0x0d, 0xb7, 0xfc, 0x82, 0x8e, 0x35, 0x25, 0x40
.L_8:


//--------------------- .text.init                --------------------------
	.section	.text.init,"ax",@progbits
	.align	128
        .global         init
        .type           init,@function
        .size           init,(.L_x_53 - init)
        .other          init,@"STO_CUDA_ENTRY STV_DEFAULT"
init:
.text.init:
[----:B------:R-:W0:Y:S01]  /*0000*/  LDC R1, c[0x0][0x37c] ;  /* 0x0000df00ff017b82 */ /* 0x000e220000000800 */
[----:B------:R-:W1:Y:S07]  /*0010*/  S2R R0, SR_TID.X ;  /* 0x0000000000007919 */ /* 0x000e6e0000002100 */
[----:B------:R-:W2:Y:S01]  /*0020*/  S2UR UR7, SR_CTAID.Y ;  /* 0x00000000000779c3 */ /* 0x000ea20000002600 */
[----:B------:R-:W3:Y:S01]  /*0030*/  LDCU UR9, c[0x0][0x2fc] ;  /* 0x00005f80ff0977ac */ /* 0x000ee20008000800 */
[----:B0-----:R-:W-:Y:S01]  /*0040*/  VIADD R1, R1, 0xfffffff8 ;  /* 0xfffffff801017836 */ /* 0x001fe20000000000 */
[----:B------:R-:W0:Y:S01]  /*0050*/  S2R R2, SR_TID.Y ;  /* 0x0000000000027919 */ /* 0x000e220000002200 */
[----:B------:R-:W4:Y:S04]  /*0060*/  LDCU UR4, c[0x0][0x360] ;  /* 0x00006c00ff0477ac */ /* 0x000f280008000800 */
[----:B------:R-:W4:Y:S01]  /*0070*/  S2UR UR6, SR_CTAID.X ;  /* 0x00000000000679c3 */ /* 0x000f220000002500 */
[----:B------:R-:W2:Y:S01]  /*0080*/  LDCU UR5, c[0x0][0x364] ;  /* 0x00006c80ff0577ac */ /* 0x000ea20008000800 */
[----:B------:R-:W5:Y:S01]  /*0090*/  LDCU UR8, c[0x0][0x2f8] ;  /* 0x00005f00ff0877ac */ /* 0x000f620008000800 */
[----:B--2---:R-:W-:Y:S01]  /*00a0*/  UIMAD UR5, UR5, UR7, URZ ;  /* 0x00000007050572a4 */ /* 0x004fe2000f8e02ff */
[----:B-1----:R-:W-:Y:S01]  /*00b0*/  IMAD.MOV R0, RZ, RZ, -R0 ;  /* 0x000000ffff007224 */ /* 0x002fe200078e0a00 */
[----:B----4-:R-:W-:Y:S01]  /*00c0*/  UIMAD UR4, UR4, UR6, URZ ;  /* 0x00000006040472a4 */ /* 0x010fe2000f8e02ff */
[----:B-----5:R-:W-:-:S03]  /*00d0*/  IADD3 R17, P1, PT, R1, UR8, RZ ;  /* 0x0000000801117c10 */ /* 0x020fc6000ff3e0ff */
[----:B0-----:R-:W-:Y:S02]  /*00e0*/  LOP3.LUT P0, RZ, R2, UR5, RZ, 0xfc, !PT ;  /* 0x0000000502ff7c12 */ /* 0x001fe4000f80fcff */
[----:B---3--:R-:W-:Y:S02]  /*00f0*/  IMAD.X R16, RZ, RZ, UR9, P1 ;  /* 0x00000009ff107e24 */ /* 0x008fe400088e06ff */
[----:B------:R-:W-:-:S13]  /*0100*/  ISETP.NE.OR P0, PT, R0, UR4, P0 ;  /* 0x0000000400007c0c */ /* 0x000fda0008705670 */
[----:B------:R-:W-:Y:S05]  /*0110*/  @P0 EXIT ;  /* 0x000000000000094d */ /* 0x000fea0003800000 */
[----:B------:R-:W-:Y:S01]  /*0120*/  MOV R2, 0x0 ;  /* 0x0000000000027802 */ /* 0x000fe20000000f00 */
[----:B------:R-:W-:Y:S02]  /*0130*/  HFMA2 R5, -RZ, RZ, 0, 0 ;  /* 0x00000000ff057431 */ /* 0x000fe400000001ff */
[----:B------:R-:W-:Y:S01]  /*0140*/  IMAD.MOV.U32 R4, RZ, RZ, 0x8000 ;  /* 0x00008000ff047424 */ /* 0x000fe200078e00ff */
[----:B------:R0:W1:Y:S06]  /*0150*/  LDC.64 R6, c[0x4][R2] ;  /* 0x0100000002067b82 */ /* 0x00006c0000000a00 */
[----:B------:R-:W-:-:S07]  /*0160*/  LEPC R20, `(.L_x_0) ;  /* 0x000000001014794e */ /* 0x000fce0000000000 */
[----:B01----:R-:W-:Y:S05]  /*0170*/  CALL.ABS.NOINC R6 ;  /* 0x0000000006007343 */ /* 0x003fea0003c00000 */
.L_x_0:
[----:B------:R-:W0:Y:S01]  /*0180*/  LDC.64 R2, c[0x4][R2] ;  /* 0x0100000002027b82 */ /* 0x000e220000000a00 */
[----:B------:R-:W-:Y:S02]  /*0190*/  IMAD.MOV.U32 R19, RZ, RZ, R5 ;  /* 0x000000ffff137224 */ /* 0x000fe400078e0005 */
[----:B------:R-:W-:Y:S02]  /*01a0*/  HFMA2 R5, -RZ, RZ, 0, 0 ;  /* 0x00000000ff057431 */ /* 0x000fe400000001ff */
[----:B------:R-:W-:Y:S02]  /*01b0*/  IMAD.MOV.U32 R18, RZ, RZ, R4 ;  /* 0x000000ffff127224 */ /* 0x000fe400078e0004 */
[----:B------:R-:W-:-:S07]  /*01c0*/  IMAD.MOV.U32 R4, RZ, RZ, 0x118000 ;  /* 0x00118000ff047424 */ /* 0x000fce00078e00ff */
[----:B------:R-:W-:-:S07]  /*01d0*/  LEPC R20, `(.L_x_1) ;  /* 0x000000001014794e */ /* 0x000fce0000000000 */
[----:B0-----:R-:W-:Y:S05]  /*01e0*/  CALL.ABS.NOINC R2 ;  /* 0x0000000002007343 */ /* 0x001fea0003c00000 */
.L_x_1:
[----:B------:R-:W-:Y:S01]  /*01f0*/  IMAD.MOV.U32 R8, RZ, RZ, 0x8c ;  /* 0x0000008cff087424 */ /* 0x000fe200078e00ff */
[----:B------:R-:W-:Y:S01]  /*0200*/  MOV R22, 0x8 ;  /* 0x0000000800167802 */ /* 0x000fe20000000f00 */
[----:B------:R-:W-:Y:S01]  /*0210*/  IMAD.MOV.U32 R9, RZ, RZ, 0x0 ;  /* 0x00000000ff097424 */ /* 0x000fe200078e00ff */
[----:B------:R-:W0:Y:S01]  /*0220*/  LDCU.64 UR4, c[0x4][0x50] ;  /* 0x01000a00ff0477ac */ /* 0x000e220008000a00 */
[----:B------:R-:W-:Y:S01]  /*0230*/  IMAD.MOV.U32 R23, RZ, RZ, R4 ;  /* 0x000000ffff177224 */ /* 0x000fe200078e0004 */
[----:B------:R1:W2:Y:S01]  /*0240*/  LDC.64 R2, c[0x4][R22] ;  /* 0x0100000016027b82 */ /* 0x0002a20000000a00 */
[----:B------:R-:W-:Y:S01]  /*0250*/  MOV R24, R5 ;  /* 0x0000000500187202 */ /* 0x000fe20000000f00 */
[----:B------:R1:W-:Y:S01]  /*0260*/  STL.64 [R1], R8 ;  /* 0x0000000801007387 */ /* 0x0003e20000100a00 */
[----:B------:R-:W-:Y:S01]  /*0270*/  IMAD.MOV.U32 R6, RZ, RZ, R17 ;  /* 0x000000ffff067224 */ /* 0x000fe200078e0011 */
[----:B------:R-:W-:Y:S01]  /*0280*/  MOV R7, R16 ;  /* 0x0000001000077202 */ /* 0x000fe20000000f00 */
[----:B0-----:R-:W-:-:S02]  /*0290*/  IMAD.U32 R4, RZ, RZ, UR4 ;  /* 0x00000004ff047e24 */ /* 0x001fc4000f8e00ff */
[----:B-1----:R-:W-:-:S07]  /*02a0*/  IMAD.U32 R5, RZ, RZ, UR5 ;  /* 0x00000005ff057e24 */ /* 0x002fce000f8e00ff */
[----:B------:R-:W-:-:S07]  /*02b0*/  LEPC R20, `(.L_x_2) ;  /* 0x000000001014794e */ /* 0x000fce0000000000 */
[----:B--2---:R-:W-:Y:S05]  /*02c0*/  CALL.ABS.NOINC R2 ;  /* 0x0000000002007343 */ /* 0x004fea0003c00000 */
.L_x_2:
[----:B------:R-:W-:Y:S02]  /*02d0*/  ISETP.NE.U32.AND P1, PT, R23, RZ, PT ;  /* 0x000000ff1700720c */ /* 0x000fe40003f25070 */
[----:B------:R-:W-:Y:S02]  /*02e0*/  ISETP.NE.U32.AND P0, PT, R18, RZ, PT ;  /* 0x000000ff1200720c */ /* 0x000fe40003f05070 */
[----:B------:R-:W-:Y:S02]  /*02f0*/  ISETP.NE.AND.EX P1, PT, R24, RZ, PT, P1 ;  /* 0x000000ff1800720c */ /* 0x000fe40003f25310 */
[----:B------:R-:W-:-:S13]  /*0300*/  ISETP.NE.AND.EX P0, PT, R19, RZ, PT, P0 ;  /* 0x000000ff1300720c */ /* 0x000fda0003f05300 */
[----:B------:R-:W-:Y:S05]  /*0310*/  @P1 EXIT P0 ;  /* 0x000000000000194d */ /* 0x000fea0000000000 */
[----:B------:R-:W0:Y:S01]  /*0320*/  LDC.64 R22, c[0x4][R22] ;  /* 0x0100000016167b82 */ /* 0x000e220000000a00 */
[----:B------:R-:W1:Y:S01]  /*0330*/  LDCU.64 UR4, c[0x4][0x58] ;  /* 0x01000b00ff0477ac */ /* 0x000e620008000a00 */
[----:B------:R-:W-:Y:S01]  /*0340*/  CS2R R6, SRZ ;  /* 0x0000000000067805 */ /* 0x000fe2000001ff00 */
[----:B-1----:R-:W-:Y:S02]  /*0350*/  IMAD.U32 R4, RZ, RZ, UR4 ;  /* 0x00000004ff047e24 */ /* 0x002fe4000f8e00ff */
[----:B------:R-:W-:-:S07]  /*0360*/  IMAD.U32 R5, RZ, RZ, UR5 ;  /* 0x00000005ff057e24 */ /* 0x000fce000f8e00ff */
[----:B------:R-:W-:-:S07]  /*0370*/  LEPC R20, `(.L_x_3) ;  /* 0x000000001014794e */ /* 0x000fce0000000000 */
[----:B0-----:R-:W-:Y:S05]  /*0380*/  CALL.ABS.NOINC R22 ;  /* 0x0000000016007343 */ /* 0x001fea0003c00000 */
.L_x_3:
[----:B------:R-:W-:Y:S05]  /*0390*/  EXIT ;  /* 0x000000000000794d */ /* 0x000fea0003800000 */
.L_x_4:
[----:B------:R-:W-:-:S00]  /*03a0*/  BRA `(.L_x_4) ;  /* 0xfffffffc00fc7947 */ /* 0x000fc0000383ffff */
[----:B------:R-:W-:-:S00]  /*03b0*/  NOP ;  /* 0x0000000000007918 */ /* 0x000fc00000000000 */
        /* <DEDUP_REMOVED lines=12> */
.L_x_53:


//--------------------- .text.mandelbrot          --------------------------
	.section	.text.mandelbrot,"ax",@progbits
	.align	128
        .global         mandelbrot
        .type           mandelbrot,@function
        .size           mandelbrot,(.L_x_52 - mandelbrot)
        .other          mandelbrot,@"STO_CUDA_ENTRY STV_DEFAULT"
mandelbrot:
.text.mandelbrot:
[----:B------:R-:W-:Y:S01]  /*0000*/  LDC R1, c[0x0][0x37c] ;  /* 0x0000df00ff017b82 */ /* 0x000fe20000000800 */
[----:B------:R-:W0:Y:S01]  /*0010*/  S2R R5, SR_CTAID.Y ;  /* 0x0000000000057919 */ /* 0x000e220000002600 */
[----:B------:R-:W1:Y:S01]  /*0020*/  LDCU UR4, c[0x0][0x360] ;  /* 0x00006c00ff0477ac */ /* 0x000e620008000800 */
[----:B------:R-:W0:Y:S01]  /*0030*/  S2R R0, SR_TID.Y ;  /* 0x0000000000007919 */ /* 0x000e220000002200 */
[----:B------:R-:W0:Y:S01]  /*0040*/  LDCU UR5, c[0x0][0x364] ;  /* 0x00006c80ff0577ac */ /* 0x000e220008000800 */
[----:B------:R-:W1:Y:S01]  /*0050*/  S2R R6, SR_CTAID.X ;  /* 0x0000000000067919 */ /* 0x000e620000002500 */
[----:B------:R-:W2:Y:S01]  /*0060*/  LDCU.64 UR6, c[0x0][0x390] ;  /* 0x00007200ff0677ac */ /* 0x000ea20008000a00 */
[----:B------:R-:W1:Y:S01]  /*0070*/  S2R R3, SR_TID.X ;  /* 0x0000000000037919 */ /* 0x000e620000002100 */
[----:B0-----:R-:W-:-:S05]  /*0080*/  IMAD R5, R5, UR5, R0 ;  /* 0x0000000505057c24 */ /* 0x001fca000f8e0200 */
[----:B--2---:R-:W-:Y:S01]  /*0090*/  ISETP.GE.AND P0, PT, R5, UR7, PT ;  /* 0x0000000705007c0c */ /* 0x004fe2000bf06270 */
[----:B-1----:R-:W-:-:S05]  /*00a0*/  IMAD R6, R6, UR4, R3 ;  /* 0x0000000406067c24 */ /* 0x002fca000f8e0203 */
[----:B------:R-:W-:-:S13]  /*00b0*/  ISETP.GE.OR P0, PT, R6, UR6, P0 ;  /* 0x0000000606007c0c */ /* 0x000fda0008706670 */
[----:B------:R-:W-:Y:S05]  /*00c0*/  @P0 EXIT ;  /* 0x000000000000094d */ /* 0x000fea0003800000 */
[----:B------:R-:W0:Y:S01]  /*00d0*/  LDC R3, c[0x0][0x398] ;  /* 0x0000e600ff037b82 */ /* 0x000e220000000800 */
[----:B------:R-:W0:Y:S01]  /*00e0*/  LDCU UR4, c[0x0][0x3a0] ;  /* 0x00007400ff0477ac */ /* 0x000e220008000800 */
[----:B------:R-:W-:Y:S01]  /*00f0*/  I2FP.F32.S32 R0, UR6 ;  /* 0x0000000600007c45 */ /* 0x000fe20008201400 */
[----:B------:R-:W1:Y:S03]  /*0100*/  LDCU UR5, c[0x0][0x3d0] ;  /* 0x00007a00ff0577ac */ /* 0x000e660008000800 */
[----:B------:R-:W2:Y:S02]  /*0110*/  MUFU.RCP R7, R0 ;  /* 0x0000000000077308 */ /* 0x000ea40000001000 */
[----:B--2---:R-:W-:Y:S01]  /*0120*/  FFMA R2, -R0, R7, 1 ;  /* 0x3f80000000027423 */ /* 0x004fe20000000107 */
[----:B0-----:R-:W-:Y:S01]  /*0130*/  FADD R3, -R3, UR4 ;  /* 0x0000000403037e21 */ /* 0x001fe20008000100 */
[----:B-1----:R-:W-:-:S02]  /*0140*/  IMAD.U32 R27, RZ, RZ, UR5 ;  /* 0x00000005ff1b7e24 */ /* 0x002fc4000f8e00ff */
[----:B------:R-:W-:Y:S02]  /*0150*/  FFMA R2, R7, R2, R7 ;  /* 0x0000000207027223 */ /* 0x000fe40000000007 */
[----:B------:R-:W0:Y:S02]  /*0160*/  FCHK P0, R3, R0 ;  /* 0x0000000003007302 */ /* 0x000e240000000000 */
[----:B------:R-:W-:-:S04]  /*0170*/  FFMA R7, R3, R2, RZ ;  /* 0x0000000203077223 */ /* 0x000fc800000000ff */
[----:B------:R-:W-:-:S04]  /*0180*/  FFMA R4, -R0, R7, R3 ;  /* 0x0000000700047223 */ /* 0x000fc80000000103 */
[----:B------:R-:W-:Y:S01]  /*0190*/  FFMA R7, R2, R4, R7 ;  /* 0x0000000402077223 */ /* 0x000fe20000000007 */
[----:B0-----:R-:W-:Y:S06]  /*01a0*/  @!P0 BRA `(.L_x_5) ;  /* 0x00000000000c8947 */ /* 0x001fec0003800000 */
[----:B------:R-:W-:-:S07]  /*01b0*/  MOV R4, 0x1d0 ;  /* 0x000001d000047802 */ /* 0x000fce0000000f00 */
[----:B------:R-:W-:Y:S05]  /*01c0*/  CALL.REL.NOINC `($__internal_0_$__cuda_sm3x_div_rn_noftz_f32_slowpath) ;  /* 0x0000001800a07944 */ /* 0x000fea0003c00000 */
[----:B------:R-:W-:-:S07]  /*01d0*/  IMAD.MOV.U32 R7, RZ, RZ, R0 ;  /* 0x000000ffff077224 */ /* 0x000fce00078e0000 */
.L_x_5:
[----:B------:R-:W0:Y:S01]  /*01e0*/  LDCU UR4, c[0x0][0x394] ;  /* 0x00007280ff0477ac */ /* 0x000e220008000800 */
[----:B------:R-:W1:Y:S01]  /*01f0*/  LDC R3, c[0x0][0x39c] ;  /* 0x0000e700ff037b82 */ /* 0x000e620000000800 */
[----:B0-----:R-:W-:Y:S01]  /*0200*/  I2FP.F32.U32 R0, UR4 ;  /* 0x0000000400007c45 */ /* 0x001fe20008201000 */
[----:B------:R-:W1:Y:S03]  /*0210*/  LDCU UR4, c[0x0][0x3a4] ;  /* 0x00007480ff0477ac */ /* 0x000e660008000800 */
[----:B------:R-:W0:Y:S01]  /*0220*/  MUFU.RCP R9, R0 ;  /* 0x0000000000097308 */ /* 0x000e220000001000 */
[----:B-1----:R-:W-:Y:S01]  /*0230*/  FADD R3, -R3, UR4 ;  /* 0x0000000403037e21 */ /* 0x002fe20008000100 */
[----:B0-----:R-:W-:-:S06]  /*0240*/  FFMA R2, -R0, R9, 1 ;  /* 0x3f80000000027423 */ /* 0x001fcc0000000109 */
[----:B------:R-:W0:Y:S01]  /*0250*/  FCHK P0, R3, R0 ;  /* 0x0000000003007302 */ /* 0x000e220000000000 */
[----:B------:R-:W-:-:S04]  /*0260*/  FFMA R2, R9, R2, R9 ;  /* 0x0000000209027223 */ /* 0x000fc80000000009 */
[----:B------:R-:W-:-:S04]  /*0270*/  FFMA R9, R3, R2, RZ ;  /* 0x0000000203097223 */ /* 0x000fc800000000ff */
[----:B------:R-:W-:-:S04]  /*0280*/  FFMA R8, -R0, R9, R3 ;  /* 0x0000000900087223 */ /* 0x000fc80000000103 */
[----:B------:R-:W-:Y:S01]  /*0290*/  FFMA R8, R2, R8, R9 ;  /* 0x0000000802087223 */ /* 0x000fe20000000009 */
[----:B0-----:R-:W-:Y:S06]  /*02a0*/  @!P0 BRA `(.L_x_6) ;  /* 0x00000000000c8947 */ /* 0x001fec0003800000 */
[----:B------:R-:W-:-:S07]  /*02b0*/  MOV R4, 0x2d0 ;  /* 0x000002d000047802 */ /* 0x000fce0000000f00 */
[----:B------:R-:W-:Y:S05]  /*02c0*/  CALL.REL.NOINC `($__internal_0_$__cuda_sm3x_div_rn_noftz_f32_slowpath) ;  /* 0x0000001800607944 */ /* 0x000fea0003c00000 */
[----:B------:R-:W-:-:S07]  /*02d0*/  MOV R8, R0 ;  /* 0x0000000000087202 */ /* 0x000fce0000000f00 */
.L_x_6:
[----:B------:R-:W0:Y:S01]  /*02e0*/  LDCU UR5, c[0x0][0x3d0] ;  /* 0x00007a00ff0577ac */ /* 0x000e220008000800 */
[----:B------:R-:W-:Y:S02]  /*02f0*/  IMAD.MOV.U32 R2, RZ, RZ, RZ ;  /* 0x000000ffff027224 */ /* 0x000fe400078e00ff */
[----:B------:R-:W-:Y:S01]  /*0300*/  IMAD.MOV.U32 R9, RZ, RZ, RZ ;  /* 0x000000ffff097224 */ /* 0x000fe200078e00ff */
[----:B0-----:R-:W-:-:S09]  /*0310*/  UISETP.GE.AND UP0, UPT, UR5, 0x1, UPT ;  /* 0x000000010500788c */ /* 0x001fd2000bf06270 */
[----:B------:R-:W-:Y:S05]  /*0320*/  BRA.U !UP0, `(.L_x_7) ;  /* 0x0000001508487547 */ /* 0x000fea000b800000 */
[----:B------:R-:W0:Y:S01]  /*0330*/  LDCU.U8 UR4, c[0x0][0x3d4] ;  /* 0x00007a80ff0477ac */ /* 0x000e220008000000 */
[----:B------:R-:W-:Y:S01]  /*0340*/  BSSY.RECONVERGENT B0, `(.L_x_7) ;  /* 0x0000150000007945 */ /* 0x000fe20003800200 */
[----:B------:R-:W-:Y:S02]  /*0350*/  I2FP.F32.S32 R10, R6 ;  /* 0x00000006000a7245 */ /* 0x000fe40000201400 */
[----:B------:R-:W-:Y:S01]  /*0360*/  I2FP.F32.U32 R11, R5 ;  /* 0x00000005000b7245 */ /* 0x000fe20000201000 */
[----:B0-----:R-:W-:-:S04]  /*0370*/  UPRMT UR4, UR4, 0x8880, URZ ;  /* 0x0000888004047896 */ /* 0x001fc800080000ff */
[----:B------:R-:W-:-:S09]  /*0380*/  UISETP.NE.AND UP0, UPT, UR4, URZ, UPT ;  /* 0x000000ff0400728c */ /* 0x000fd2000bf05270 */
[----:B------:R-:W-:Y:S05]  /*0390*/  BRA.U UP0, `(.L_x_8) ;  /* 0x0000000100f07547 */ /* 0x000fea000b800000 */
[----:B------:R-:W0:Y:S02]  /*03a0*/  LDCU UR4, c[0x0][0x3a8] ;  /* 0x00007500ff0477ac */ /* 0x000e240008000800 */
[----:B0-----:R-:W-:-:S09]  /*03b0*/  UISETP.GE.AND UP0, UPT, UR4, 0x1, UPT ;  /* 0x000000010400788c */ /* 0x001fd2000bf06270 */
[----:B------:R-:W-:Y:S05]  /*03c0*/  BRA.U !UP0, `(.L_x_9) ;  /* 0x0000000108b87547 */ /* 0x000fea000b800000 */
[----:B------:R-:W-:Y:S01]  /*03d0*/  HFMA2 R9, -RZ, RZ, 0, 0 ;  /* 0x00000000ff097431 */ /* 0x000fe200000001ff */
[----:B------:R-:W-:Y:S01]  /*03e0*/  I2FP.F32.U32 R12, UR5 ;  /* 0x00000005000c7c45 */ /* 0x000fe20008201000 */
[----:B------:R-:W-:-:S06]  /*03f0*/  UMOV UR4, URZ ;  /* 0x000000ff00047c82 */ /* 0x000fcc0008000000 */
.L_x_14:
[----:B------:R-:W0:Y:S01]  /*0400*/  MUFU.RCP R13, R12 ;  /* 0x0000000c000d7308 */ /* 0x000e220000001000 */
[----:B------:R-:W-:-:S07]  /*0410*/  I2FP.F32.U32 R3, UR4 ;  /* 0x0000000400037c45 */ /* 0x000fce0008201000 */
[----:B------:R-:W1:Y:S01]  /*0420*/  FCHK P0, R3, R12 ;  /* 0x0000000c03007302 */ /* 0x000e620000000000 */
[----:B0-----:R-:W-:-:S04]  /*0430*/  FFMA R0, -R12, R13, 1 ;  /* 0x3f8000000c007423 */ /* 0x001fc8000000010d */
[----:B------:R-:W-:-:S04]  /*0440*/  FFMA R0, R13, R0, R13 ;  /* 0x000000000d007223 */ /* 0x000fc8000000000d */
[----:B------:R-:W-:-:S04]  /*0450*/  FFMA R13, R3, R0, RZ ;  /* 0x00000000030d7223 */ /* 0x000fc800000000ff */
[----:B------:R-:W-:-:S04]  /*0460*/  FFMA R2, -R12, R13, R3 ;  /* 0x0000000d0c027223 */ /* 0x000fc80000000103 */
[----:B------:R-:W-:Y:S01]  /*0470*/  FFMA R0, R0, R2, R13 ;  /* 0x0000000200007223 */ /* 0x000fe2000000000d */
[----:B-1----:R-:W-:Y:S06]  /*0480*/  @!P0 BRA `(.L_x_10) ;  /* 0x00000000000c8947 */ /* 0x002fec0003800000 */
[----:B------:R-:W-:Y:S01]  /*0490*/  IMAD.MOV.U32 R0, RZ, RZ, R12 ;  /* 0x000000ffff007224 */ /* 0x000fe200078e000c */
[----:B------:R-:W-:-:S07]  /*04a0*/  MOV R4, 0x4c0 ;  /* 0x000004c000047802 */ /* 0x000fce0000000f00 */
[----:B------:R-:W-:Y:S05]  /*04b0*/  CALL.REL.NOINC `($__internal_0_$__cuda_sm3x_div_rn_noftz_f32_slowpath) ;  /* 0x0000001400e47944 */ /* 0x000fea0003c00000 */
.L_x_10:
[----:B------:R-:W0:Y:S01]  /*04c0*/  LDCU UR5, c[0x0][0x398] ;  /* 0x00007300ff0577ac */ /* 0x000e220008000800 */
[--C-:B------:R-:W-:Y:S01]  /*04d0*/  FADD R2, R10, R0.reuse ;  /* 0x000000000a027221 */ /* 0x100fe20000000000 */
[----:B------:R-:W-:Y:S01]  /*04e0*/  FADD R3, R11, R0 ;  /* 0x000000000b037221 */ /* 0x000fe20000000000 */
[----:B------:R-:W-:Y:S01]  /*04f0*/  HFMA2 R4, -RZ, RZ, 0, 0 ;  /* 0x00000000ff047431 */ /* 0x000fe200000001ff */
[----:B------:R-:W1:Y:S01]  /*0500*/  LDCU UR6, c[0x0][0x3a4] ;  /* 0x00007480ff0677ac */ /* 0x000e620008000800 */
[----:B------:R-:W-:Y:S01]  /*0510*/  BSSY.RECONVERGENT B1, `(.L_x_11) ;  /* 0x0000012000017945 */ /* 0x000fe20003800200 */
[----:B------:R-:W-:Y:S01]  /*0520*/  IMAD.MOV.U32 R0, RZ, RZ, RZ ;  /* 0x000000ffff007224 */ /* 0x000fe200078e00ff */
[----:B------:R-:W-:Y:S01]  /*0530*/  CS2R R14, SRZ ;  /* 0x00000000000e7805 */ /* 0x000fe2000001ff00 */
[----:B------:R-:W-:Y:S01]  /*0540*/  IMAD.MOV.U32 R13, RZ, RZ, RZ ;  /* 0x000000ffff0d7224 */ /* 0x000fe200078e00ff */
[----:B------:R-:W2:Y:S01]  /*0550*/  LDCU UR7, c[0x0][0x3a8] ;  /* 0x00007500ff0777ac */ /* 0x000ea20008000800 */
[----:B0-----:R-:W-:Y:S01]  /*0560*/  FFMA R17, R2, R7, UR5 ;  /* 0x0000000502117e23 */ /* 0x001fe20008000007 */
[----:B-1----:R-:W-:-:S07]  /*0570*/  FFMA R2, R3, -R8, UR6 ;  /* 0x0000000603027e23 */ /* 0x002fce0008000808 */
.L_x_12:
[----:B------:R-:W-:Y:S01]  /*0580*/  FADD R4, R13, -R4 ;  /* 0x800000040d047221 */ /* 0x000fe20000000000 */
[----:B------:R-:W-:Y:S01]  /*0590*/  FADD R3, R15, R15 ;  /* 0x0000000f0f037221 */ /* 0x000fe20000000000 */
[----:B------:R-:W-:Y:S02]  /*05a0*/  VIADD R0, R0, 0x1 ;  /* 0x0000000100007836 */ /* 0x000fe40000000000 */
[----:B------:R-:W-:Y:S01]  /*05b0*/  FADD R15, R17, R4 ;  /* 0x00000004110f7221 */ /* 0x000fe20000000000 */
[----:B------:R-:W-:Y:S02]  /*05c0*/  FFMA R14, R3, R14, R2 ;  /* 0x0000000e030e7223 */ /* 0x000fe40000000002 */
[----:B--2---:R-:W-:Y:S01]  /*05d0*/  ISETP.GE.AND P0, PT, R0, UR7, PT ;  /* 0x0000000700007c0c */ /* 0x004fe2000bf06270 */
[----:B------:R-:W-:Y:S01]  /*05e0*/  FMUL R13, R15, R15 ;  /* 0x0000000f0f0d7220 */ /* 0x000fe20000400000 */
[----:B------:R-:W-:-:S04]  /*05f0*/  FMUL R4, R14, R14 ;  /* 0x0000000e0e047220 */ /* 0x000fc80000400000 */
[----:B------:R-:W-:-:S05]  /*0600*/  FADD R3, R13, R4 ;  /* 0x000000040d037221 */ /* 0x000fca0000000000 */
[----:B------:R-:W-:-:S13]  /*0610*/  FSETP.LT.AND P1, PT, R3, 4, PT ;  /* 0x408000000300780b */ /* 0x000fda0003f21000 */
[----:B------:R-:W-:Y:S05]  /*0620*/  @!P0 BRA P1, `(.L_x_12) ;  /* 0xfffffffc00d48947 */ /* 0x000fea000083ffff */
[----:B------:R-:W-:Y:S05]  /*0630*/  BSYNC.RECONVERGENT B1 ;  /* 0x0000000000017941 */ /* 0x000fea0003800200 */
.L_x_11:
[----:B------:R-:W0:Y:S01]  /*0640*/  LDCU UR5, c[0x0][0x3d0] ;  /* 0x00007a00ff0577ac */ /* 0x000e220008000800 */
[----:B------:R-:W-:Y:S01]  /*0650*/  IADD3 R9, PT, PT, R0, R9, RZ ;  /* 0x0000000900097210 */ /* 0x000fe20007ffe0ff */
[----:B------:R-:W-:Y:S01]  /*0660*/  IMAD.MOV.U32 R2, RZ, RZ, RZ ;  /* 0x000000ffff027224 */ /* 0x000fe200078e00ff */
[----:B------:R-:W-:-:S04]  /*0670*/  UIADD3 UR4, UPT, UPT, UR4, 0x1, URZ ;  /* 0x0000000104047890 */ /* 0x000fc8000fffe0ff */
[----:B0-----:R-:W-:-:S09]  /*0680*/  UISETP.NE.AND UP0, UPT, UR4, UR5, UPT ;  /* 0x000000050400728c */ /* 0x001fd2000bf05270 */
[----:B------:R-:W-:Y:S05]  /*0690*/  BRA.U !UP0, `(.L_x_13) ;  /* 0x0000001108687547 */ /* 0x000fea000b800000 */
[----:B------:R-:W-:Y:S05]  /*06a0*/  BRA `(.L_x_14) ;  /* 0xfffffffc00547947 */ /* 0x000fea000383ffff */
.L_x_9:
[----:B------:R-:W-:Y:S01]  /*06b0*/  UISETP.GE.U32.AND UP0, UPT, UR5, 0x8, UPT ;  /* 0x000000080500788c */ /* 0x000fe2000bf06070 */
[----:B------:R-:W-:-:S08]  /*06c0*/  IMAD.MOV.U32 R9, RZ, RZ, RZ ;  /* 0x000000ffff097224 */ /* 0x000fd000078e00ff */
[----:B------:R-:W-:Y:S05]  /*06d0*/  BRA.U !UP0, `(.L_x_13) ;  /* 0x0000001108587547 */ /* 0x000fea000b800000 */
[----:B------:R-:W-:-:S04]  /*06e0*/  ULOP3.LUT UR4, UR5, 0x7ffffff8, URZ, 0xc0, !UPT ;  /* 0x7ffffff805047892 */ /* 0x000fc8000f8ec0ff */
[----:B------:R-:W-:-:S12]  /*06f0*/  UIADD3 UR4, UPT, UPT, -UR4, URZ, URZ ;  /* 0x000000ff04047290 */ /* 0x000fd8000fffe1ff */
.L_x_15:
[----:B------:R-:W-:Y:S01]  /*0700*/  UIADD3 UR4, UPT, UPT, UR4, 0x8, URZ ;  /* 0x0000000804047890 */ /* 0x000fe2000fffe0ff */
[----:B------:R-:W-:Y:S01]  /*0710*/  MOV R2, RZ ;  /* 0x000000ff00027202 */ /* 0x000fe20000000f00 */
[----:B------:R-:W-:Y:S02]  /*0720*/  IMAD.MOV.U32 R9, RZ, RZ, RZ ;  /* 0x000000ffff097224 */ /* 0x000fe400078e00ff */
[----:B------:R-:W-:-:S09]  /*0730*/  UISETP.NE.AND UP0, UPT, UR4, URZ, UPT ;  /* 0x000000ff0400728c */ /* 0x000fd2000bf05270 */
[----:B------:R-:W-:Y:S05]  /*0740*/  BRA.U !UP0, `(.L_x_13) ;  /* 0x00000011083c7547 */ /* 0x000fea000b800000 */
[----:B------:R-:W-:Y:S05]  /*0750*/  BRA `(.L_x_15) ;  /* 0xfffffffc00e87947 */ /* 0x000fea000383ffff */
.L_x_8:
[----:B------:R-:W0:Y:S02]  /*0760*/  LDCU UR4, c[0x0][0x3a8] ;  /* 0x00007500ff0477ac */ /* 0x000e240008000800 */
[----:B0-----:R-:W-:-:S09]  /*0770*/  UISETP.GT.AND UP0, UPT, UR4, URZ, UPT ;  /* 0x000000ff0400728c */ /* 0x001fd2000bf04270 */
[----:B------:R-:W-:Y:S05]  /*0780*/  BRA.U UP0, `(.L_x_16) ;  /* 0x0000000500b47547 */ /* 0x000fea000b800000 */
[----:B------:R-:W-:Y:S01]  /*0790*/  HFMA2 R2, -RZ, RZ, 0, 0 ;  /* 0x00000000ff027431 */ /* 0x000fe200000001ff */
[----:B------:R-:W-:Y:S01]  /*07a0*/  BSSY.RECONVERGENT B1, `(.L_x_17) ;  /* 0x0000069000017945 */ /* 0x000fe20003800200 */
[----:B------:R-:W-:-:S07]  /*07b0*/  IMAD.MOV.U32 R18, RZ, RZ, RZ ;  /* 0x000000ffff127224 */ /* 0x000fce00078e00ff */
.L_x_26:
[C---:B------:R-:W-:Y:S01]  /*07c0*/  ISETP.GT.U32.AND P1, PT, R18.reuse, 0x9, PT ;  /* 0x000000091200780c */ /* 0x040fe20003f24070 */
[----:B------:R-:W-:Y:S01]  /*07d0*/  BSSY.RECONVERGENT B2, `(.L_x_18) ;  /* 0x0000018000027945 */ /* 0x000fe20003800200 */
[----:B------:R-:W-:-:S11]  /*07e0*/  ISETP.NE.AND P0, PT, R18, 0xa, PT ;  /* 0x0000000a1200780c */ /* 0x000fd60003f05270 */
[----:B------:R-:W-:Y:S05]  /*07f0*/  @P1 BRA `(.L_x_19) ;  /* 0x0000000000541947 */ /* 0x000fea0003800000 */
[----:B------:R-:W-:-:S05]  /*0800*/  IMAD.SHL.U32 R0, R18, 0x4, RZ ;  /* 0x0000000412007824 */ /* 0x000fca00078e00ff */
[C---:B------:R-:W-:Y:S02]  /*0810*/  ISETP.EQ.AND P5, PT, R0.reuse, RZ, PT ;  /* 0x000000ff0000720c */ /* 0x040fe40003fa2270 */
[C---:B------:R-:W-:Y:S02]  /*0820*/  ISETP.EQ.AND P6, PT, R0.reuse, 0x4, PT ;  /* 0x000000040000780c */ /* 0x040fe40003fc2270 */
[C---:B------:R-:W-:Y:S02]  /*0830*/  ISETP.EQ.AND P1, PT, R0.reuse, 0x8, PT ;  /* 0x000000080000780c */ /* 0x040fe40003f22270 */
[C---:B------:R-:W-:Y:S02]  /*0840*/  ISETP.EQ.AND P2, PT, R0.reuse, 0xc, PT ;  /* 0x0000000c0000780c */ /* 0x040fe40003f42270 */
[C---:B------:R-:W-:Y:S02]  /*0850*/  ISETP.EQ.AND P3, PT, R0.reuse, 0x10, PT ;  /* 0x000000100000780c */ /* 0x040fe40003f62270 */
[----:B------:R-:W-:-:S03]  /*0860*/  ISETP.EQ.AND P4, PT, R0, 0x14, PT ;  /* 0x000000140000780c */ /* 0x000fc60003f82270 */
[----:B------:R-:W-:Y:S01]  /*0870*/  @P5 IMAD.MOV.U32 R16, RZ, RZ, RZ ;  /* 0x000000ffff105224 */ /* 0x000fe200078e00ff */
[C---:B------:R-:W-:Y:S02]  /*0880*/  ISETP.EQ.AND P5, PT, R0.reuse, 0x18, PT ;  /* 0x000000180000780c */ /* 0x040fe40003fa2270 */
[----:B------:R-:W-:Y:S01]  /*0890*/  @P6 MOV R15, RZ ;  /* 0x000000ff000f6202 */ /* 0x000fe20000000f00 */
[----:B------:R-:W-:Y:S01]  /*08a0*/  @P1 IMAD.MOV.U32 R14, RZ, RZ, RZ ;  /* 0x000000ffff0e1224 */ /* 0x000fe200078e00ff */
[C---:B------:R-:W-:Y:S01]  /*08b0*/  ISETP.EQ.AND P6, PT, R0.reuse, 0x1c, PT ;  /* 0x0000001c0000780c */ /* 0x040fe20003fc2270 */
[----:B------:R-:W-:Y:S01]  /*08c0*/  @P2 IMAD.MOV.U32 R7, RZ, RZ, RZ ;  /* 0x000000ffff072224 */ /* 0x000fe200078e00ff */
[C---:B------:R-:W-:Y:S02]  /*08d0*/  ISETP.EQ.AND P1, PT, R0.reuse, 0x20, PT ;  /* 0x000000200000780c */ /* 0x040fe40003f22270 */
[----:B------:R-:W-:Y:S01]  /*08e0*/  ISETP.EQ.AND P2, PT, R0, 0x24, PT ;  /* 0x000000240000780c */ /* 0x000fe20003f42270 */
[----:B------:R-:W-:Y:S01]  /*08f0*/  @P4 IMAD.MOV.U32 R9, RZ, RZ, RZ ;  /* 0x000000ffff094224 */ /* 0x000fe200078e00ff */
[----:B------:R-:W-:-:S03]  /*0900*/  @P3 MOV R8, RZ ;  /* 0x000000ff00083202 */ /* 0x000fc60000000f00 */
[----:B------:R-:W-:-:S04]  /*0910*/  @P5 IMAD.MOV.U32 R10, RZ, RZ, RZ ;  /* 0x000000ffff0a5224 */ /* 0x000fc800078e00ff */
[----:B------:R-:W-:Y:S02]  /*0920*/  @P6 MOV R11, RZ ;  /* 0x000000ff000b6202 */ /* 0x000fe40000000f00 */
[----:B------:R-:W-:Y:S02]  /*0930*/  @P1 IMAD.MOV.U32 R12, RZ, RZ, RZ ;  /* 0x000000ffff0c1224 */ /* 0x000fe400078e00ff */
[----:B------:R-:W-:-:S07]  /*0940*/  @P2 IMAD.MOV.U32 R13, RZ, RZ, RZ ;  /* 0x000000ffff0d2224 */ /* 0x000fce00078e00ff */
.L_x_19:
[----:B------:R-:W-:Y:S05]  /*0950*/  BSYNC.RECONVERGENT B2 ;  /* 0x0000000000027941 */ /* 0x000fea0003800200 */
.L_x_18:
[----:B------:R-:W-:Y:S01]  /*0960*/  BSSY.RECONVERGENT B2, `(.L_x_20) ;  /* 0x0000049000027945 */ /* 0x000fe20003800200 */
[----:B------:R-:W-:-:S03]  /*0970*/  MOV R17, R27 ;  /* 0x0000001b00117202 */ /* 0x000fc60000000f00 */
[----:B------:R-:W-:Y:S05]  /*0980*/  @P0 BRA `(.L_x_21) ;  /* 0x0000000400180947 */ /* 0x000fea0003800000 */
[----:B------:R-:W-:Y:S01]  /*0990*/  I2FP.F32.S32 R2, R15 ;  /* 0x0000000f00027245 */ /* 0x000fe20000201400 */
[----:B------:R-:W-:Y:S01]  /*09a0*/  IMAD.MOV.U32 R19, RZ, RZ, 0x3de38e39 ;  /* 0x3de38e39ff137424 */ /* 0x000fe200078e00ff */
[----:B------:R-:W-:Y:S01]  /*09b0*/  I2FP.F32.S32 R0, R16 ;  /* 0x0000001000007245 */ /* 0x000fe20000201400 */
[----:B------:R-:W-:Y:S01]  /*09c0*/  IMAD.MOV.U32 R4, RZ, RZ, 0x41100000 ;  /* 0x41100000ff047424 */ /* 0x000fe200078e00ff */
[----:B------:R-:W-:Y:S01]  /*09d0*/  BSSY.RECONVERGENT B3, `(.L_x_22) ;  /* 0x000001d000037945 */ /* 0x000fe20003800200 */
[----:B------:R-:W-:Y:S01]  /*09e0*/  FMUL R3, R2, R2 ;  /* 0x0000000202037220 */ /* 0x000fe20000400000 */
[----:B------:R-:W-:-:S03]  /*09f0*/  I2FP.F32.S32 R2, R14 ;  /* 0x0000000e00027245 */ /* 0x000fc60000201400 */
[----:B------:R-:W-:Y:S01]  /*0a00*/  FFMA R3, R0, R0, R3 ;  /* 0x0000000000037223 */ /* 0x000fe20000000003 */
        /* <DEDUP_REMOVED lines=14> */
[----:B------:R-:W-:-:S03]  /*0af0*/  FFMA R2, R19, -R4, 1 ;  /* 0x3f80000013027423 */ /* 0x000fc60000000804 */
[----:B------:R-:W-:Y:S01]  /*0b00*/  FFMA R3, R0, R0, R3 ;  /* 0x0000000000037223 */ /* 0x000fe20000000003 */
[----:B------:R-:W-:-:S03]  /*0b10*/  FFMA R2, R2, R19, 0.11111111193895339966 ;  /* 0x3de38e3902027423 */ /* 0x000fc60000000013 */
[----:B------:R-:W0:Y:S01]  /*0b20*/  FCHK P0, R3, 9 ;  /* 0x4110000003007902 */ /* 0x000e220000000000 */
[----:B------:R-:W-:-:S04]  /*0b30*/  FFMA R0, R3, R2, RZ ;  /* 0x0000000203007223 */ /* 0x000fc800000000ff */
[----:B------:R-:W-:-:S04]  /*0b40*/  FFMA R19, R0, -9, R3 ;  /* 0xc110000000137823 */ /* 0x000fc80000000003 */
[----:B------:R-:W-:Y:S01]  /*0b50*/  FFMA R0, R2, R19, R0 ;  /* 0x0000001302007223 */ /* 0x000fe20000000000 */
[----:B0-----:R-:W-:Y:S06]  /*0b60*/  @!P0 BRA `(.L_x_23) ;  /* 0x00000000000c8947 */ /* 0x001fec0003800000 */
[----:B------:R-:W-:Y:S01]  /*0b70*/  HFMA2 R0, -RZ, RZ, 2.53125, 0 ;  /* 0x41100000ff007431 */ /* 0x000fe200000001ff */
[----:B------:R-:W-:-:S07]  /*0b80*/  MOV R4, 0xba0 ;  /* 0x00000ba000047802 */ /* 0x000fce0000000f00 */
[----:B------:R-:W-:Y:S05]  /*0b90*/  CALL.REL.NOINC `($__internal_0_$__cuda_sm3x_div_rn_noftz_f32_slowpath) ;  /* 0x00000010002c7944 */ /* 0x000fea0003c00000 */
.L_x_23:
[----:B------:R-:W-:Y:S05]  /*0ba0*/  BSYNC.RECONVERGENT B3 ;  /* 0x0000000000037941 */ /* 0x000fea0003800200 */
.L_x_22:
[----:B------:R-:W-:Y:S01]  /*0bb0*/  IMAD.MOV.U32 R2, RZ, RZ, 0x7f800000 ;  /* 0x7f800000ff027424 */ /* 0x000fe200078e00ff */
[----:B------:R-:W0:Y:S01]  /*0bc0*/  FCHK P0, R0, RZ ;  /* 0x000000ff00007302 */ /* 0x000e220000000000 */
[----:B------:R-:W-:Y:S02]  /*0bd0*/  BSSY.RECONVERGENT B3, `(.L_x_24) ;  /* 0x000000c000037945 */ /* 0x000fe40003800200 */
[----:B------:R-:W-:-:S04]  /*0be0*/  FFMA R3, -RZ, R2, 1 ;  /* 0x3f800000ff037423 */ /* 0x000fc80000000102 */
[----:B------:R-:W-:-:S04]  /*0bf0*/  FFMA R3, R3, R2, +INF ;  /* 0x7f80000003037423 */ /* 0x000fc80000000002 */
[----:B------:R-:W-:-:S04]  /*0c00*/  FFMA R2, R3, R0, RZ ;  /* 0x0000000003027223 */ /* 0x000fc800000000ff */
[----:B------:R-:W-:-:S04]  /*0c10*/  FFMA R19, -RZ, R2, R0 ;  /* 0x00000002ff137223 */ /* 0x000fc80000000100 */
[----:B------:R-:W-:Y:S01]  /*0c20*/  FFMA R3, R3, R19, R2 ;  /* 0x0000001303037223 */ /* 0x000fe20000000002 */
[----:B0-----:R-:W-:Y:S06]  /*0c30*/  @!P0 BRA `(.L_x_25) ;  /* 0x0000000000148947 */ /* 0x001fec0003800000 */
[----:B------:R-:W-:Y:S01]  /*0c40*/  IMAD.MOV.U32 R3, RZ, RZ, R0 ;  /* 0x000000ffff037224 */ /* 0x000fe200078e0000 */
[----:B------:R-:W-:Y:S02]  /*0c50*/  MOV R0, RZ ;  /* 0x000000ff00007202 */ /* 0x000fe40000000f00 */
[----:B------:R-:W-:-:S07]  /*0c60*/  MOV R4, 0xc80 ;  /* 0x00000c8000047802 */ /* 0x000fce0000000f00 */
[----:B------:R-:W-:Y:S05]  /*0c70*/  CALL.REL.NOINC `($__internal_0_$__cuda_sm3x_div_rn_noftz_f32_slowpath) ;  /* 0x0000000c00f47944 */ /* 0x000fea0003c00000 */
[----:B------:R-:W-:-:S07]  /*0c80*/  IMAD.MOV.U32 R3, RZ, RZ, R0 ;  /* 0x000000ffff037224 */ /* 0x000fce00078e0000 */
.L_x_25:
[----:B------:R-:W-:Y:S05]  /*0c90*/  BSYNC.RECONVERGENT B3 ;  /* 0x0000000000037941 */ /* 0x000fea0003800200 */
.L_x_24:
[----:B------:R-:W0:Y:S01]  /*0ca0*/  F2F.F64.F32 R20, R3 ;  /* 0x0000000300147310 */ /* 0x000e220000201800 */
[----:B------:R-:W-:Y:S01]  /*0cb0*/  UMOV UR4, 0x47ae147b ;  /* 0x47ae147b00047882 */ /* 0x000fe20000000000 */
[----:B------:R-:W-:Y:S01]  /*0cc0*/  UMOV UR5, 0x3f847ae1 ;  /* 0x3f847ae100057882 */ /* 0x000fe20000000000 */
[----:B------:R-:W-:Y:S01]  /*0cd0*/  IMAD.MOV.U32 R2, RZ, RZ, -0x1 ;  /* 0xffffffffff027424 */ /* 0x000fe200078e00ff */
[----:B------:R-:W-:Y:S01]  /*0ce0*/  MOV R27, 0xb ;  /* 0x0000000b001b7802 */ /* 0x000fe20000000f00 */
[----:B0-----:R-:W-:-:S14]  /*0cf0*/  DSETP.GTU.AND P0, PT, R20, UR4, PT ;  /* 0x0000000414007e2a */ /* 0x001fdc000bf0c000 */
[----:B------:R-:W-:Y:S05]  /*0d00*/  @!P0 BRA `(.L_x_21) ;  /* 0x0000000000388947 */ /* 0x000fea0003800000 */
[----:B------:R-:W-:-:S13]  /*0d10*/  FSETP.GTU.AND P0, PT, R3, 10, PT ;  /* 0x412000000300780b */ /* 0x000fda0003f0c000 */
[----:B------:R-:W-:Y:S01]  /*0d20*/  @!P0 LEA.HI R0, R17, R17, RZ, 0x1 ;  /* 0x0000001111008211 */ /* 0x000fe200078f08ff */
[----:B------:R-:W-:-:S03]  /*0d30*/  @!P0 IMAD.MOV.U32 R2, RZ, RZ, -0x4b9601 ;  /* 0xffb469ffff028424 */ /* 0x000fc600078e00ff */
[----:B------:R-:W-:-:S04]  /*0d40*/  @!P0 SHF.R.S32.HI R0, RZ, 0x1, R0 ;  /* 0x00000001ff008819 */ /* 0x000fc80000011400 */
[----:B------:R-:W-:Y:S01]  /*0d50*/  @!P0 VIMNMX R27, PT, PT, R0, 0xb, PT ;  /* 0x0000000b001b8848 */ /* 0x000fe20003fe0100 */
[----:B------:R-:W-:Y:S06]  /*0d60*/  @!P0 BRA `(.L_x_21) ;  /* 0x0000000000208947 */ /* 0x000fec0003800000 */
[----:B------:R-:W-:Y:S01]  /*0d70*/  FSETP.GTU.AND P0, PT, R3, 100, PT ;  /* 0x42c800000300780b */ /* 0x000fe20003f0c000 */
[----:B------:R-:W-:Y:S01]  /*0d80*/  IMAD.MOV.U32 R2, RZ, RZ, -0x1000000 ;  /* 0xff000000ff027424 */ /* 0x000fe200078e00ff */
[----:B------:R-:W-:-:S11]  /*0d90*/  MOV R27, R17 ;  /* 0x00000011001b7202 */ /* 0x000fd60000000f00 */
[----:B------:R-:W-:Y:S01]  /*0da0*/  @!P0 I2FP.F32.S32 R0, R17 ;  /* 0x0000001100008245 */ /* 0x000fe20000201400 */
[----:B------:R-:W-:-:S04]  /*0db0*/  @!P0 IMAD.MOV.U32 R2, RZ, RZ, -0xff2801 ;  /* 0xff00d7ffff028424 */ /* 0x000fc800078e00ff */
[----:B------:R-:W-:-:S06]  /*0dc0*/  @!P0 FMUL R0, R0, 0.80000001192092895508 ;  /* 0x3f4ccccd00008820 */ /* 0x000fcc0000400000 */
[----:B------:R-:W0:Y:S02]  /*0dd0*/  @!P0 F2I.TRUNC.NTZ R0, R0 ;  /* 0x0000000000008305 */ /* 0x000e24000020f100 */
[----:B0-----:R-:W-:-:S07]  /*0de0*/  @!P0 VIMNMX R27, PT, PT, R0, 0xb, PT ;  /* 0x0000000b001b8848 */ /* 0x001fce0003fe0100 */
.L_x_21:
[----:B------:R-:W-:Y:S05]  /*0df0*/  BSYNC.RECONVERGENT B2 ;  /* 0x0000000000027941 */ /* 0x000fea0003800200 */
.L_x_20:
[----:B------:R-:W-:-:S05]  /*0e00*/  VIADD R18, R18, 0x1 ;  /* 0x0000000112127836 */ /* 0x000fca0000000000 */
[----:B------:R-:W-:-:S13]  /*0e10*/  ISETP.GE.AND P0, PT, R18, R27, PT ;  /* 0x0000001b1200720c */ /* 0x000fda0003f06270 */
[----:B------:R-:W-:Y:S05]  /*0e20*/  @!P0 BRA `(.L_x_26) ;  /* 0xfffffff800648947 */ /* 0x000fea000383ffff */
[----:B------:R-:W-:Y:S05]  /*0e30*/  BSYNC.RECONVERGENT B1 ;  /* 0x0000000000017941 */ /* 0x000fea0003800200 */
.L_x_17:
[----:B------:R-:W-:Y:S01]  /*0e40*/  HFMA2 R9, -RZ, RZ, 0, 0 ;  /* 0x00000000ff097431 */ /* 0x000fe200000001ff */
[----:B------:R-:W-:Y:S06]  /*0e50*/  BRA `(.L_x_13) ;  /* 0x0000000800787947 */ /* 0x000fec0003800000 */
.L_x_16:
[----:B------:R-:W-:Y:S01]  /*0e60*/  IMAD.MOV.U32 R12, RZ, RZ, RZ ;  /* 0x000000ffff0c7224 */ /* 0x000fe200078e00ff */
[----:B------:R-:W-:Y:S01]  /*0e70*/  MOV R2, RZ ;  /* 0x000000ff00027202 */ /* 0x000fe20000000f00 */
[----:B------:R-:W-:-:S07]  /*0e80*/  IMAD.MOV.U32 R9, RZ, RZ, RZ ;  /* 0x000000ffff097224 */ /* 0x000fce00078e00ff */
.L_x_39:
[----:B------:R-:W-:Y:S01]  /*0e90*/  I2FP.F32.S32 R13, R27 ;  /* 0x0000001b000d7245 */ /* 0x000fe20000201400 */
[----:B------:R-:W-:Y:S01]  /*0ea0*/  BSSY.RECONVERGENT B1, `(.L_x_27) ;  /* 0x000000e000017945 */ /* 0x000fe20003800200 */
[----:B------:R-:W-:Y:S01]  /*0eb0*/  I2FP.F32.U32 R3, R12 ;  /* 0x0000000c00037245 */ /* 0x000fe20000201000 */
[----:B------:R-:W-:Y:S01]  /*0ec0*/  IMAD.MOV.U32 R14, RZ, RZ, R27 ;  /* 0x000000ffff0e7224 */ /* 0x000fe200078e001b */
[----:B------:R-:W0:Y:S08]  /*0ed0*/  MUFU.RCP R0, R13 ;  /* 0x0000000d00007308 */ /* 0x000e300000001000 */
        /* <DEDUP_REMOVED lines=10> */
.L_x_28:
[----:B------:R-:W-:Y:S05]  /*0f80*/  BSYNC.RECONVERGENT B1 ;  /* 0x0000000000017941 */ /* 0x000fea0003800200 */
.L_x_27:
[----:B------:R-:W0:Y:S01]  /*0f90*/  LDC R31, c[0x0][0x3a8] ;  /* 0x0000ea00ff1f7b82 */ /* 0x000e220000000800 */
[----:B------:R-:W1:Y:S01]  /*0fa0*/  LDCU UR4, c[0x0][0x398] ;  /* 0x00007300ff0477ac */ /* 0x000e620008000800 */
[--C-:B------:R-:W-:Y:S01]  /*0fb0*/  FADD R4, R10, R0.reuse ;  /* 0x000000000a047221 */ /* 0x100fe20000000000 */
[----:B------:R-:W-:Y:S01]  /*0fc0*/  FADD R3, R11, R0 ;  /* 0x000000000b037221 */ /* 0x000fe20000000000 */
[----:B------:R-:W-:Y:S01]  /*0fd0*/  HFMA2 R0, -RZ, RZ, 0, 0 ;  /* 0x00000000ff007431 */ /* 0x000fe200000001ff */
[----:B------:R-:W2:Y:S01]  /*0fe0*/  LDCU UR5, c[0x0][0x3a4] ;  /* 0x00007480ff0577ac */ /* 0x000ea20008000800 */
[----:B------:R-:W-:Y:S01]  /*0ff0*/  BSSY.RECONVERGENT B1, `(.L_x_29) ;  /* 0x0000011000017945 */ /* 0x000fe20003800200 */
[----:B------:R-:W-:Y:S01]  /*1000*/  IMAD.MOV.U32 R25, RZ, RZ, RZ ;  /* 0x000000ffff197224 */ /* 0x000fe200078e00ff */
[----:B------:R-:W-:Y:S01]  /*1010*/  CS2R R28, SRZ ;  /* 0x00000000001c7805 */ /* 0x000fe2000001ff00 */
[----:B------:R-:W-:Y:S02]  /*1020*/  IMAD.MOV.U32 R26, RZ, RZ, RZ ;  /* 0x000000ffff1a7224 */ /* 0x000fe400078e00ff */
[----:B-1----:R-:W-:Y:S01]  /*1030*/  FFMA R4, R4, R7, UR4 ;  /* 0x0000000404047e23 */ /* 0x002fe20008000007 */
[----:B--2---:R-:W-:-:S07]  /*1040*/  FFMA R30, R3, -R8, UR5 ;  /* 0x00000005031e7e23 */ /* 0x004fce0008000808 */
.L_x_30:
[----:B------:R-:W-:Y:S01]  /*1050*/  FADD R25, R26, -R25 ;  /* 0x800000191a197221 */ /* 0x000fe20000000000 */
[----:B------:R-:W-:Y:S01]  /*1060*/  FADD R3, R29, R29 ;  /* 0x0000001d1d037221 */ /* 0x000fe20000000000 */
[----:B------:R-:W-:Y:S02]  /*1070*/  IADD3 R0, PT, PT, R0, 0x1, RZ ;  /* 0x0000000100007810 */ /* 0x000fe40007ffe0ff */
[----:B------:R-:W-:Y:S01]  /*1080*/  FADD R29, R4, R25 ;  /* 0x00000019041d7221 */ /* 0x000fe20000000000 */
[----:B------:R-:W-:Y:S01]  /*1090*/  FFMA R28, R3, R28, R30 ;  /* 0x0000001c031c7223 */ /* 0x000fe2000000001e */
[----:B0-----:R-:W-:Y:S02]  /*10a0*/  ISETP.GE.AND P0, PT, R0, R31, PT ;  /* 0x0000001f0000720c */ /* 0x001fe40003f06270 */
[----:B------:R-:W-:Y:S01]  /*10b0*/  FMUL R26, R29, R29 ;  /* 0x0000001d1d1a7220 */ /* 0x000fe20000400000 */
[----:B------:R-:W-:-:S04]  /*10c0*/  FMUL R25, R28, R28 ;  /* 0x0000001c1c197220 */ /* 0x000fc80000400000 */
[----:B------:R-:W-:-:S05]  /*10d0*/  FADD R3, R26, R25 ;  /* 0x000000191a037221 */ /* 0x000fca0000000000 */
[----:B------:R-:W-:-:S13]  /*10e0*/  FSETP.LT.AND P1, PT, R3, 4, PT ;  /* 0x408000000300780b */ /* 0x000fda0003f21000 */
[----:B------:R-:W-:Y:S05]  /*10f0*/  @!P0 BRA P1, `(.L_x_30) ;  /* 0xfffffffc00d48947 */ /* 0x000fea000083ffff */
[----:B------:R-:W-:Y:S05]  /*1100*/  BSYNC.RECONVERGENT B1 ;  /* 0x0000000000017941 */ /* 0x000fea0003800200 */
.L_x_29:
[C---:B------:R-:W-:Y:S01]  /*1110*/  ISETP.GE.U32.AND P1, PT, R12.reuse, 0xa, PT ;  /* 0x0000000a0c00780c */ /* 0x040fe20003f26070 */
        /* <DEDUP_REMOVED lines=10> */
[--C-:B------:R-:W-:Y:S01]  /*11c0*/  @P5 IMAD.MOV.U32 R15, RZ, RZ, R0.reuse ;  /* 0x000000ffff0f5224 */ /* 0x100fe200078e0000 */
[C---:B------:R-:W-:Y:S02]  /*11d0*/  ISETP.EQ.AND P5, PT, R3.reuse, 0x18, PT ;  /* 0x000000180300780c */ /* 0x040fe40003fa2270 */
[-C--:B------:R-:W-:Y:S01]  /*11e0*/  @P6 MOV R16, R0.reuse ;  /* 0x0000000000106202 */ /* 0x080fe20000000f00 */
[--C-:B------:R-:W-:Y:S01]  /*11f0*/  @P1 IMAD.MOV.U32 R17, RZ, RZ, R0.reuse ;  /* 0x000000ffff111224 */ /* 0x100fe200078e0000 */
[C---:B------:R-:W-:Y:S01]  /*1200*/  ISETP.EQ.AND P6, PT, R3.reuse, 0x1c, PT ;  /* 0x0000001c0300780c */ /* 0x040fe20003fc2270 */
[--C-:B------:R-:W-:Y:S01]  /*1210*/  @P2 IMAD.MOV.U32 R18, RZ, RZ, R0.reuse ;  /* 0x000000ffff122224 */ /* 0x100fe200078e0000 */
[C---:B------:R-:W-:Y:S02]  /*1220*/  ISETP.EQ.AND P1, PT, R3.reuse, 0x20, PT ;  /* 0x000000200300780c */ /* 0x040fe40003f22270 */
[----:B------:R-:W-:Y:S01]  /*1230*/  ISETP.EQ.AND P2, PT, R3, 0x24, PT ;  /* 0x000000240300780c */ /* 0x000fe20003f42270 */
[----:B------:R-:W-:Y:S01]  /*1240*/  @P4 IMAD.MOV.U32 R20, RZ, RZ, R0 ;  /* 0x000000ffff144224 */ /* 0x000fe200078e0000 */
[----:B------:R-:W-:-:S03]  /*1250*/  @P3 MOV R19, R0 ;  /* 0x0000000000133202 */ /* 0x000fc60000000f00 */
[----:B------:R-:W-:-:S04]  /*1260*/  @P5 IMAD.MOV.U32 R21, RZ, RZ, R0 ;  /* 0x000000ffff155224 */ /* 0x000fc800078e0000 */
[----:B------:R-:W-:Y:S02]  /*1270*/  @P6 MOV R22, R0 ;  /* 0x0000000000166202 */ /* 0x000fe40000000f00 */
[--C-:B------:R-:W-:Y:S02]  /*1280*/  @P1 IMAD.MOV.U32 R23, RZ, RZ, R0.reuse ;  /* 0x000000ffff171224 */ /* 0x100fe400078e0000 */
[----:B------:R-:W-:-:S07]  /*1290*/  @P2 IMAD.MOV.U32 R24, RZ, RZ, R0 ;  /* 0x000000ffff182224 */ /* 0x000fce00078e0000 */
.L_x_32:
[----:B------:R-:W-:Y:S05]  /*12a0*/  BSYNC.RECONVERGENT B1 ;  /* 0x0000000000017941 */ /* 0x000fea0003800200 */
.L_x_31:
[----:B------:R-:W-:Y:S01]  /*12b0*/  BSSY.RECONVERGENT B1, `(.L_x_33) ;  /* 0x0000055000017945 */ /* 0x000fe20003800200 */
[----:B------:R-:W-:-:S03]  /*12c0*/  IADD3 R9, PT, PT, R0, R9, RZ ;  /* 0x0000000900097210 */ /* 0x000fc60007ffe0ff */
[----:B------:R-:W-:Y:S05]  /*12d0*/  @P0 BRA `(.L_x_34) ;  /* 0x0000000400480947 */ /* 0x000fea0003800000 */
[----:B------:R-:W-:Y:S01]  /*12e0*/  IMAD.HI.U32 R0, R9, -0x45d1745d, RZ ;  /* 0xba2e8ba309007827 */ /* 0x000fe200078e00ff */
[----:B------:R-:W-:Y:S01]  /*12f0*/  I2FP.F32.S32 R3, R15 ;  /* 0x0000000f00037245 */ /* 0x000fe20000201400 */
[----:B------:R-:W-:Y:S01]  /*1300*/  BSSY.RECONVERGENT B2, `(.L_x_35) ;  /* 0x000002e000027945 */ /* 0x000fe20003800200 */
[----:B------:R-:W-:Y:S01]  /*1310*/  I2FP.F32.S32 R25, R16 ;  /* 0x0000001000197245 */ /* 0x000fe20000201400 */
[----:B------:R-:W-:Y:S01]  /*1320*/  IMAD.MOV.U32 R4, RZ, RZ, 0x3de38e39 ;  /* 0x3de38e39ff047424 */ /* 0x000fe200078e00ff */
[----:B------:R-:W-:Y:S02]  /*1330*/  SHF.R.U32.HI R0, RZ, 0x3, R0 ;  /* 0x00000003ff007819 */ /* 0x000fe40000011600 */
[----:B------:R-:W-:Y:S02]  /*1340*/  I2FP.F32.S32 R27, R17 ;  /* 0x00000011001b7245 */ /* 0x000fe40000201400 */
[----:B------:R-:W-:Y:S02]  /*1350*/  I2FP.F32.U32 R2, R0 ;  /* 0x0000000000027245 */ /* 0x000fe40000201000 */
[----:B------:R-:W-:-:S03]  /*1360*/  I2FP.F32.S32 R29, R18 ;  /* 0x00000012001d7245 */ /* 0x000fc60000201400 */
[--C-:B------:R-:W-:Y:S01]  /*1370*/  FADD R0, R3, -R2.reuse ;  /* 0x8000000203007221 */ /* 0x100fe20000000000 */
[--C-:B------:R-:W-:Y:S01]  /*1380*/  FADD R3, R25, -R2.reuse ;  /* 0x8000000219037221 */ /* 0x100fe20000000000 */
[----:B------:R-:W-:Y:S01]  /*1390*/  FADD R25, R27, -R2 ;  /* 0x800000021b197221 */ /* 0x000fe20000000000 */
[----:B------:R-:W-:Y:S01]  /*13a0*/  I2FP.F32.S32 R27, R19 ;  /* 0x00000013001b7245 */ /* 0x000fe20000201400 */
[----:B------:R-:W-:-:S04]  /*13b0*/  FFMA R0, R0, R0, RZ ;  /* 0x0000000000007223 */ /* 0x000fc800000000ff */
[----:B------:R-:W-:Y:S01]  /*13c0*/  FFMA R0, R3, R3, R0 ;  /* 0x0000000303007223 */ /* 0x000fe20000000000 */
[----:B------:R-:W-:Y:S01]  /*13d0*/  FADD R3, R29, -R2 ;  /* 0x800000021d037221 */ /* 0x000fe20000000000 */
[----:B------:R-:W-:Y:S02]  /*13e0*/  I2FP.F32.S32 R29, R20 ;  /* 0x00000014001d7245 */ /* 0x000fe40000201400 */
[----:B------:R-:W-:Y:S01]  /*13f0*/  FFMA R0, R25, R25, R0 ;  /* 0x0000001919007223 */ /* 0x000fe20000000000 */
[----:B------:R-:W-:Y:S01]  /*1400*/  FADD R25, R27, -R2 ;  /* 0x800000021b197221 */ /* 0x000fe20000000000 */
[----:B------:R-:W-:Y:S02]  /*1410*/  I2FP.F32.S32 R27, R21 ;  /* 0x00000015001b7245 */ /* 0x000fe40000201400 */
[----:B------:R-:W-:Y:S01]  /*1420*/  FFMA R0, R3, R3, R0 ;  /* 0x0000000303007223 */ /* 0x000fe20000000000 */
[----:B------:R-:W-:Y:S01]  /*1430*/  FADD R3, R29, -R2 ;  /* 0x800000021d037221 */ /* 0x000fe20000000000 */
[----:B------:R-:W-:-:S02]  /*1440*/  I2FP.F32.S32 R29, R22 ;  /* 0x00000016001d7245 */ /* 0x000fc40000201400 */
[----:B------:R-:W-:Y:S01]  /*1450*/  FFMA R0, R25, R25, R0 ;  /* 0x0000001919007223 */ /* 0x000fe20000000000 */
[----:B------:R-:W-:Y:S01]  /*1460*/  FADD R25, R27, -R2 ;  /* 0x800000021b197221 */ /* 0x000fe20000000000 */
[----:B------:R-:W-:Y:S02]  /*1470*/  I2FP.F32.S32 R27, R24 ;  /* 0x00000018001b7245 */ /* 0x000fe40000201400 */
[----:B------:R-:W-:Y:S01]  /*1480*/  FFMA R0, R3, R3, R0 ;  /* 0x0000000303007223 */ /* 0x000fe20000000000 */
[----:B------:R-:W-:-:S03]  /*1490*/  FADD R3, R29, -R2 ;  /* 0x800000021d037221 */ /* 0x000fc60000000000 */
[----:B------:R-:W-:Y:S01]  /*14a0*/  FFMA R0, R25, R25, R0 ;  /* 0x0000001919007223 */ /* 0x000fe20000000000 */
[----:B------:R-:W-:-:S03]  /*14b0*/  I2FP.F32.S32 R25, R23 ;  /* 0x0000001700197245 */ /* 0x000fc60000201400 */
[----:B------:R-:W-:Y:S02]  /*14c0*/  FFMA R0, R3, R3, R0 ;  /* 0x0000000303007223 */ /* 0x000fe40000000000 */
[----:B------:R-:W-:Y:S01]  /*14d0*/  FADD R3, R25, -R2 ;  /* 0x8000000219037221 */ /* 0x000fe20000000000 */
[----:B------:R-:W-:-:S03]  /*14e0*/  IMAD.MOV.U32 R25, RZ, RZ, 0x41100000 ;  /* 0x41100000ff197424 */ /* 0x000fc600078e00ff */
[----:B------:R-:W-:Y:S01]  /*14f0*/  FFMA R0, R3, R3, R0 ;  /* 0x0000000303007223 */ /* 0x000fe20000000000 */
[----:B------:R-:W-:Y:S01]  /*1500*/  FADD R3, R27, -R2 ;  /* 0x800000021b037221 */ /* 0x000fe20000000000 */
        /* <DEDUP_REMOVED lines=8> */
[----:B------:R-:W-:Y:S01]  /*1590*/  MOV R3, R26 ;  /* 0x0000001a00037202 */ /* 0x000fe20000000f00 */
[----:B------:R-:W-:Y:S01]  /*15a0*/  IMAD.MOV.U32 R0, RZ, RZ, 0x41100000 ;  /* 0x41100000ff007424 */ /* 0x000fe200078e00ff */
[----:B------:R-:W-:-:S07]  /*15b0*/  MOV R4, 0x15d0 ;  /* 0x000015d000047802 */ /* 0x000fce0000000f00 */
[----:B------:R-:W-:Y:S05]  /*15c0*/  CALL.REL.NOINC `($__internal_0_$__cuda_sm3x_div_rn_noftz_f32_slowpath) ;  /* 0x0000000400a07944 */ /* 0x000fea0003c00000 */
[----:B------:R-:W-:-:S07]  /*15d0*/  IMAD.MOV.U32 R3, RZ, RZ, R0 ;  /* 0x000000ffff037224 */ /* 0x000fce00078e0000 */
.L_x_36:
[----:B------:R-:W-:Y:S05]  /*15e0*/  BSYNC.RECONVERGENT B2 ;  /* 0x0000000000027941 */ /* 0x000fea0003800200 */
.L_x_35:
[----:B------:R-:W0:Y:S01]  /*15f0*/  MUFU.RCP R25, R2 ;  /* 0x0000000200197308 */ /* 0x000e220000001000 */
[----:B------:R-:W-:Y:S07]  /*1600*/  BSSY.RECONVERGENT B2, `(.L_x_37) ;  /* 0x000000b000027945 */ /* 0x000fee0003800200 */
[----:B------:R-:W1:Y:S01]  /*1610*/  FCHK P0, R3, R2 ;  /* 0x0000000203007302 */ /* 0x000e620000000000 */
[----:B0-----:R-:W-:-:S04]  /*1620*/  FFMA R0, -R2, R25, 1 ;  /* 0x3f80000002007423 */ /* 0x001fc80000000119 */
[----:B------:R-:W-:-:S04]  /*1630*/  FFMA R0, R25, R0, R25 ;  /* 0x0000000019007223 */ /* 0x000fc80000000019 */
[----:B------:R-:W-:-:S04]  /*1640*/  FFMA R25, R0, R3, RZ ;  /* 0x0000000300197223 */ /* 0x000fc800000000ff */
[----:B------:R-:W-:-:S04]  /*1650*/  FFMA R4, -R2, R25, R3 ;  /* 0x0000001902047223 */ /* 0x000fc80000000103 */
[----:B------:R-:W-:Y:S01]  /*1660*/  FFMA R0, R0, R4, R25 ;  /* 0x0000000400007223 */ /* 0x000fe20000000019 */
[----:B-1----:R-:W-:Y:S06]  /*1670*/  @!P0 BRA `(.L_x_38) ;  /* 0x00000000000c8947 */ /* 0x002fec0003800000 */
[----:B------:R-:W-:Y:S02]  /*1680*/  MOV R0, R2 ;  /* 0x0000000200007202 */ /* 0x000fe40000000f00 */
[----:B------:R-:W-:-:S07]  /*1690*/  MOV R4, 0x16b0 ;  /* 0x000016b000047802 */ /* 0x000fce0000000f00 */
[----:B------:R-:W-:Y:S05]  /*16a0*/  CALL.REL.NOINC `($__internal_0_$__cuda_sm3x_div_rn_noftz_f32_slowpath) ;  /* 0x0000000400687944 */ /* 0x000fea0003c00000 */
.L_x_38:
[----:B------:R-:W-:Y:S05]  /*16b0*/  BSYNC.RECONVERGENT B2 ;  /* 0x0000000000027941 */ /* 0x000fea0003800200 */
.L_x_37:
[----:B------:R-:W0:Y:S01]  /*16c0*/  F2F.F64.F32 R2, R0 ;  /* 0x0000000000027310 */ /* 0x000e220000201800 */
[----:B------:R-:W-:Y:S01]  /*16d0*/  UMOV UR4, 0x47ae147b ;  /* 0x47ae147b00047882 */ /* 0x000fe20000000000 */
[----:B------:R-:W-:Y:S01]  /*16e0*/  UMOV UR5, 0x3f847ae1 ;  /* 0x3f847ae100057882 */ /* 0x000fe20000000000 */
[----:B------:R-:W-:Y:S01]  /*16f0*/  IMAD.MOV.U32 R27, RZ, RZ, 0xb ;  /* 0x0000000bff1b7424 */ /* 0x000fe200078e00ff */
[----:B0-----:R-:W-:Y:S01]  /*1700*/  DSETP.GTU.AND P0, PT, R2, UR4, PT ;  /* 0x0000000402007e2a */ /* 0x001fe2000bf0c000 */
[----:B------:R-:W-:-:S13]  /*1710*/  IMAD.MOV.U32 R2, RZ, RZ, -0x1 ;  /* 0xffffffffff027424 */ /* 0x000fda00078e00ff */
[----:B------:R-:W-:Y:S05]  /*1720*/  @!P0 BRA `(.L_x_34) ;  /* 0x0000000000348947 */ /* 0x000fea0003800000 */
[----:B------:R-:W-:-:S13]  /*1730*/  FSETP.GTU.AND P0, PT, R0, 10, PT ;  /* 0x412000000000780b */ /* 0x000fda0003f0c000 */
[----:B------:R-:W-:-:S04]  /*1740*/  @!P0 LEA.HI R2, R14, R14, RZ, 0x1 ;  /* 0x0000000e0e028211 */ /* 0x000fc800078f08ff */
[----:B------:R-:W-:Y:S02]  /*1750*/  @!P0 SHF.R.S32.HI R27, RZ, 0x1, R2 ;  /* 0x00000001ff1b8819 */ /* 0x000fe40000011402 */
[----:B------:R-:W-:Y:S02]  /*1760*/  @!P0 MOV R2, 0xffb469ff ;  /* 0xffb469ff00028802 */ /* 0x000fe40000000f00 */
[----:B------:R-:W-:Y:S01]  /*1770*/  @!P0 VIMNMX R27, PT, PT, R27, 0xb, PT ;  /* 0x0000000b1b1b8848 */ /* 0x000fe20003fe0100 */
[----:B------:R-:W-:Y:S06]  /*1780*/  @!P0 BRA `(.L_x_34) ;  /* 0x00000000001c8947 */ /* 0x000fec0003800000 */
[----:B------:R-:W-:Y:S01]  /*1790*/  FSETP.GTU.AND P0, PT, R0, 100, PT ;  /* 0x42c800000000780b */ /* 0x000fe20003f0c000 */
[----:B------:R-:W-:Y:S02]  /*17a0*/  IMAD.MOV.U32 R2, RZ, RZ, -0x1000000 ;  /* 0xff000000ff027424 */ /* 0x000fe400078e00ff */
[----:B------:R-:W-:-:S10]  /*17b0*/  IMAD.MOV.U32 R27, RZ, RZ, R14 ;  /* 0x000000ffff1b7224 */ /* 0x000fd400078e000e */
[----:B------:R-:W-:Y:S01]  /*17c0*/  @!P0 FMUL R13, R13, 0.80000001192092895508 ;  /* 0x3f4ccccd0d0d8820 */ /* 0x000fe20000400000 */
[----:B------:R-:W-:-:S05]  /*17d0*/  @!P0 MOV R2, 0xff00d7ff ;  /* 0xff00d7ff00028802 */ /* 0x000fca0000000f00 */
[----:B------:R-:W0:Y:S02]  /*17e0*/  @!P0 F2I.TRUNC.NTZ R13, R13 ;  /* 0x0000000d000d8305 */ /* 0x000e24000020f100 */
[----:B0-----:R-:W-:-:S07]  /*17f0*/  @!P0 VIMNMX R27, PT, PT, R13, 0xb, PT ;  /* 0x0000000b0d1b8848 */ /* 0x001fce0003fe0100 */
.L_x_34:
[----:B------:R-:W-:Y:S05]  /*1800*/  BSYNC.RECONVERGENT B1 ;  /* 0x0000000000017941 */ /* 0x000fea0003800200 */
.L_x_33:
[----:B------:R-:W-:-:S05]  /*1810*/  VIADD R12, R12, 0x1 ;  /* 0x000000010c0c7836 */ /* 0x000fca0000000000 */
[----:B------:R-:W-:-:S13]  /*1820*/  ISETP.GE.AND P0, PT, R12, R27, PT ;  /* 0x0000001b0c00720c */ /* 0x000fda0003f06270 */
[----:B------:R-:W-:Y:S05]  /*1830*/  @!P0 BRA `(.L_x_39) ;  /* 0xfffffff400948947 */ /* 0x000fea000383ffff */
.L_x_13:
[----:B------:R-:W-:Y:S05]  /*1840*/  BSYNC.RECONVERGENT B0 ;  /* 0x0000000000007941 */ /* 0x000fea0003800200 */
.L_x_7:
[----:B------:R-:W-:Y:S01]  /*1850*/  IABS R12, R27 ;  /* 0x0000001b000c7213 */ /* 0x000fe20000000000 */
[----:B------:R-:W0:Y:S01]  /*1860*/  LDC R0, c[0x0][0x3c0] ;  /* 0x0000f000ff007b82 */ /* 0x000e220000000800 */
[----:B------:R-:W-:Y:S01]  /*1870*/  IABS R8, R9 ;  /* 0x0000000900087213 */ /* 0x000fe20000000000 */
[----:B------:R-:W1:Y:S01]  /*1880*/  LDCU UR4, c[0x0][0x3b8] ;  /* 0x00007700ff0477ac */ /* 0x000e620008000800 */
[----:B------:R-:W2:Y:S01]  /*1890*/  I2F.RP R3, R12 ;  /* 0x0000000c00037306 */ /* 0x000ea20000209400 */
[----:B------:R-:W-:Y:S01]  /*18a0*/  IABS R13, R27 ;  /* 0x0000001b000d7213 */ /* 0x000fe20000000000 */
[----:B------:R-:W3:Y:S06]  /*18b0*/  LDCU UR6, c[0x0][0x3a8] ;  /* 0x00007500ff0677ac */ /* 0x000eec0008000800 */
[----:B--2---:R-:W2:Y:S01]  /*18c0*/  MUFU.RCP R3, R3 ;  /* 0x0000000300037308 */ /* 0x004ea20000001000 */
[----:B0-----:R-:W-:-:S07]  /*18d0*/  IABS R14, R0 ;  /* 0x00000000000e7213 */ /* 0x001fce0000000000 */
[----:B------:R-:W0:Y:S01]  /*18e0*/  I2F.RP R4, R14 ;  /* 0x0000000e00047306 */ /* 0x000e220000209400 */
[----:B--2---:R-:W-:Y:S02]  /*18f0*/  VIADD R10, R3, 0xffffffe ;  /* 0x0ffffffe030a7836 */ /* 0x004fe40000000000 */
[----:B------:R-:W-:-:S05]  /*1900*/  IMAD.MOV R3, RZ, RZ, -R13 ;  /* 0x000000ffff037224 */ /* 0x000fca00078e0a0d */
[----:B------:R2:W4:Y:S08]  /*1910*/  F2I.FTZ.U32.TRUNC.NTZ R11, R10 ;  /* 0x0000000a000b7305 */ /* 0x000530000021f000 */
[----:B0-----:R-:W0:Y:S01]  /*1920*/  MUFU.RCP R4, R4 ;  /* 0x0000000400047308 */ /* 0x001e220000001000 */
[----:B--2---:R-:W-:Y:S01]  /*1930*/  IMAD.MOV.U32 R10, RZ, RZ, RZ ;  /* 0x000000ffff0a7224 */ /* 0x004fe200078e00ff */
[----:B----4-:R-:W-:-:S05]  /*1940*/  IADD3 R7, PT, PT, RZ, -R11, RZ ;  /* 0x8000000bff077210 */ /* 0x010fca0007ffe0ff */
[----:B------:R-:W-:-:S04]  /*1950*/  IMAD R7, R7, R12, RZ ;  /* 0x0000000c07077224 */ /* 0x000fc800078e02ff */
[----:B------:R-:W-:-:S06]  /*1960*/  IMAD.HI.U32 R11, R11, R7, R10 ;  /* 0x000000070b0b7227 */ /* 0x000fcc00078e000a */
[----:B------:R-:W-:-:S04]  /*1970*/  IMAD.HI.U32 R11, R11, R8, RZ ;  /* 0x000000080b0b7227 */ /* 0x000fc800078e00ff */
[----:B------:R-:W-:Y:S02]  /*1980*/  IMAD R3, R11, R3, R8 ;  /* 0x000000030b037224 */ /* 0x000fe400078e0208 */
[----:B0-----:R-:W-:-:S03]  /*1990*/  VIADD R8, R4, 0xffffffe ;  /* 0x0ffffffe04087836 */ /* 0x001fc60000000000 */
[----:B------:R-:W-:-:S13]  /*19a0*/  ISETP.GT.U32.AND P1, PT, R12, R3, PT ;  /* 0x000000030c00720c */ /* 0x000fda0003f24070 */
[-C--:B------:R-:W-:Y:S01]  /*19b0*/  @!P1 IADD3 R3, PT, PT, R3, -R12.reuse, RZ ;  /* 0x8000000c03039210 */ /* 0x080fe20007ffe0ff */
[----:B------:R-:W-:Y:S01]  /*19c0*/  @!P1 VIADD R11, R11, 0x1 ;  /* 0x000000010b0b9836 */ /* 0x000fe20000000000 */
[----:B------:R-:W-:Y:S02]  /*19d0*/  ISETP.NE.AND P1, PT, R27, RZ, PT ;  /* 0x000000ff1b00720c */ /* 0x000fe40003f25270 */
[----:B------:R-:W-:Y:S02]  /*19e0*/  ISETP.GE.U32.AND P0, PT, R3, R12, PT ;  /* 0x0000000c0300720c */ /* 0x000fe40003f06070 */
[----:B------:R-:W-:Y:S02]  /*19f0*/  LOP3.LUT R3, R9, R27, RZ, 0x3c, !PT ;  /* 0x0000001b09037212 */ /* 0x000fe400078e3cff */
[----:B------:R0:W2:Y:S02]  /*1a00*/  F2I.FTZ.U32.TRUNC.NTZ R9, R8 ;  /* 0x0000000800097305 */ /* 0x0000a4000021f000 */
[----:B------:R-:W-:-:S07]  /*1a10*/  ISETP.GE.AND P2, PT, R3, RZ, PT ;  /* 0x000000ff0300720c */ /* 0x000fce0003f46270 */
[----:B------:R-:W-:Y:S01]  /*1a20*/  @P0 IADD3 R11, PT, PT, R11, 0x1, RZ ;  /* 0x000000010b0b0810 */ /* 0x000fe20007ffe0ff */
[----:B0-----:R-:W-:Y:S02]  /*1a30*/  HFMA2 R8, -RZ, RZ, 0, 0 ;  /* 0x00000000ff087431 */ /* 0x001fe400000001ff */
[----:B--2---:R-:W-:-:S03]  /*1a40*/  IMAD.MOV R3, RZ, RZ, -R9 ;  /* 0x000000ffff037224 */ /* 0x004fc600078e0a09 */
[----:B------:R-:W-:Y:S01]  /*1a50*/  @!P2 IMAD.MOV R11, RZ, RZ, -R11 ;  /* 0x000000ffff0ba224 */ /* 0x000fe200078e0a0b */
[----:B------:R-:W-:Y:S01]  /*1a60*/  @!P1 LOP3.LUT R11, RZ, R27, RZ, 0x33, !PT ;  /* 0x0000001bff0b9212 */ /* 0x000fe200078e33ff */
[----:B------:R-:W-:-:S03]  /*1a70*/  IMAD R3, R3, R14, RZ ;  /* 0x0000000e03037224 */ /* 0x000fc600078e02ff */
[----:B------:R-:W-:Y:S01]  /*1a80*/  IABS R4, R11 ;  /* 0x0000000b00047213 */ /* 0x000fe20000000000 */
[----:B------:R-:W-:Y:S01]  /*1a90*/  IMAD.HI.U32 R8, R9, R3, R8 ;  /* 0x0000000309087227 */ /* 0x000fe200078e0008 */
[----:B------:R-:W-:-:S03]  /*1aa0*/  ISETP.GE.AND P2, PT, R11, RZ, PT ;  /* 0x000000ff0b00720c */ /* 0x000fc60003f46270 */
[----:B------:R-:W-:Y:S02]  /*1ab0*/  IMAD.MOV.U32 R3, RZ, RZ, R4 ;  /* 0x000000ffff037224 */ /* 0x000fe400078e0004 */
[----:B------:R-:W-:Y:S02]  /*1ac0*/  IMAD.MOV.U32 R9, RZ, RZ, RZ ;  /* 0x000000ffff097224 */ /* 0x000fe400078e00ff */
[----:B------:R-:W-:-:S05]  /*1ad0*/  IMAD.HI.U32 R8, R8, R3, RZ ;  /* 0x0000000308087227 */ /* 0x000fca00078e00ff */
[----:B------:R-:W-:-:S05]  /*1ae0*/  IADD3 R8, PT, PT, -R8, RZ, RZ ;  /* 0x000000ff08087210 */ /* 0x000fca0007ffe1ff */
[----:B------:R-:W-:-:S05]  /*1af0*/  IMAD R3, R14, R8, R3 ;  /* 0x000000080e037224 */ /* 0x000fca00078e0203 */
[----:B------:R-:W-:-:S13]  /*1b00*/  ISETP.GT.U32.AND P0, PT, R14, R3, PT ;  /* 0x000000030e00720c */ /* 0x000fda0003f04070 */
[----:B------:R-:W-:Y:S01]  /*1b10*/  @!P0 IMAD.IADD R3, R3, 0x1, -R14 ;  /* 0x0000000103038824 */ /* 0x000fe200078e0a0e */
[----:B------:R-:W-:-:S04]  /*1b20*/  ISETP.NE.AND P0, PT, R0, RZ, PT ;  /* 0x000000ff0000720c */ /* 0x000fc80003f05270 */
[----:B------:R-:W-:-:S13]  /*1b30*/  ISETP.GT.U32.AND P1, PT, R14, R3, PT ;  /* 0x000000030e00720c */ /* 0x000fda0003f24070 */
[----:B------:R-:W-:-:S05]  /*1b40*/  @!P1 IADD3 R3, PT, PT, R3, -R14, RZ ;  /* 0x8000000e03039210 */ /* 0x000fca0007ffe0ff */
[----:B------:R-:W-:Y:S01]  /*1b50*/  @!P2 IMAD.MOV R3, RZ, RZ, -R3 ;  /* 0x000000ffff03a224 */ /* 0x000fe200078e0a03 */
[----:B------:R-:W-:-:S04]  /*1b60*/  @!P0 LOP3.LUT R3, RZ, R0, RZ, 0x33, !PT ;  /* 0x00000000ff038212 */ /* 0x000fc800078e33ff */
[----:B------:R-:W-:-:S04]  /*1b70*/  LOP3.LUT R3, RZ, R3, RZ, 0x33, !PT ;  /* 0x00000003ff037212 */ /* 0x000fc800078e33ff */
[----:B------:R-:W-:-:S04]  /*1b80*/  IADD3 R3, PT, PT, R3, R0, RZ ;  /* 0x0000000003037210 */ /* 0x000fc80007ffe0ff */
[----:B------:R-:W-:-:S06]  /*1b90*/  SHF.L.U32 R8, R3, 0x2, RZ ;  /* 0x0000000203087819 */ /* 0x000fcc00000006ff */
[----:B-1----:R0:W5:Y:S01]  /*1ba0*/  SULD.D.BA.2D.STRONG.SM.TRAP R8, [R8], UR4 ;  /* 0x70ff040008087f99 */ /* 0x00216200081ea900 */
[----:B------:R-:W1:Y:S01]  /*1bb0*/  LDCU UR5, c[0x0][0x380] ;  /* 0x00007000ff0577ac */ /* 0x000e620008000800 */
[----:B---3--:R-:W-:Y:S01]  /*1bc0*/  ISETP.NE.AND P2, PT, R11, UR6, PT ;  /* 0x000000060b007c0c */ /* 0x008fe2000bf45270 */
[----:B------:R-:W-:Y:S01]  /*1bd0*/  IMAD.SHL.U32 R4, R6, 0x4, RZ ;  /* 0x0000000406047824 */ /* 0x000fe200078e00ff */
[----:B------:R-:W-:Y:S01]  /*1be0*/  ISETP.NE.AND P0, PT, R2, RZ, PT ;  /* 0x000000ff0200720c */ /* 0x000fe20003f05270 */
[----:B0-----:R-:W0:Y:S02]  /*1bf0*/  LDCU.S8 UR4, c[0x0][0x3d5] ;  /* 0x00007aa0ff0477ac */ /* 0x001e240008000200 */
[----:B0-----:R-:W-:Y:S02]  /*1c00*/  ISETP.NE.AND P1, PT, RZ, UR4, PT ;  /* 0x00000004ff007c0c */ /* 0x001fe4000bf25270 */
[----:B-----5:R-:W-:-:S11]  /*1c10*/  SEL R3, R8, 0xff000000, P2 ;  /* 0xff00000008037807 */ /* 0x020fd60001000000 */
[----:B------:R-:W-:-:S04]  /*1c20*/  @P1 SEL R3, R2, R3, P0 ;  /* 0x0000000302031207 */ /* 0x000fc80000000000 */
[----:B-1----:R0:W-:Y:S02]  /*1c30*/  SUST.D.BA.2D.STRONG.SM.TRAP [R4], R3, UR5 ;  /* 0x70ff050304007f9d */ /* 0x0021e4000810a900 */
[----:B0-----:R-:W-:Y:S05]  /*1c40*/  EXIT ;  /* 0x000000000000794d */ /* 0x001fea0003800000 */
        .weak           $__internal_0_$__cuda_sm3x_div_rn_noftz_f32_slowpath
        .type           $__internal_0_$__cuda_sm3x_div_rn_noftz_f32_slowpath,@function
        .size           $__internal_0_$__cuda_sm3x_div_rn_noftz_f32_slowpath,(.L_x_52 - $__internal_0_$__cuda_sm3x_div_rn_noftz_f32_slowpath)
$__internal_0_$__cuda_sm3x_div_rn_noftz_f32_slowpath:
[----:B------:R-:W-:Y:S01]  /*1c50*/  SHF.R.U32.HI R25, RZ, 0x17, R0 ;  /* 0x00000017ff197819 */ /* 0x000fe20000011600 */
[----:B------:R-:W-:Y:S01]  /*1c60*/  BSSY.RECONVERGENT B4, `(.L_x_40) ;  /* 0x0000062000047945 */ /* 0x000fe20003800200 */
[----:B------:R-:W-:Y:S02]  /*1c70*/  SHF.R.U32.HI R28, RZ, 0x17, R3 ;  /* 0x00000017ff1c7819 */ /* 0x000fe40000011603 */
[----:B------:R-:W-:Y:S02]  /*1c80*/  LOP3.LUT R25, R25, 0xff, RZ, 0xc0, !PT ;  /* 0x000000ff19197812 */ /* 0x000fe400078ec0ff */
[----:B------:R-:W-:Y:S02]  /*1c90*/  LOP3.LUT R28, R28, 0xff, RZ, 0xc0, !PT ;  /* 0x000000ff1c1c7812 */ /* 0x000fe400078ec0ff */
[----:B------:R-:W-:-:S03]  /*1ca0*/  IADD3 R29, PT, PT, R25, -0x1, RZ ;  /* 0xffffffff191d7810 */ /* 0x000fc60007ffe0ff */
[----:B------:R-:W-:Y:S01]  /*1cb0*/  VIADD R30, R28, 0xffffffff ;  /* 0xffffffff1c1e7836 */ /* 0x000fe20000000000 */
[----:B------:R-:W-:-:S04]  /*1cc0*/  ISETP.GT.U32.AND P0, PT, R29, 0xfd, PT ;  /* 0x000000fd1d00780c */ /* 0x000fc80003f04070 */
[----:B------:R-:W-:-:S13]  /*1cd0*/  ISETP.GT.U32.OR P0, PT, R30, 0xfd, P0 ;  /* 0x000000fd1e00780c */ /* 0x000fda0000704470 */
[----:B------:R-:W-:Y:S01]  /*1ce0*/  @!P0 MOV R26, RZ ;  /* 0x000000ff001a8202 */ /* 0x000fe20000000f00 */
[----:B------:R-:W-:Y:S06]  /*1cf0*/  @!P0 BRA `(.L_x_41) ;  /* 0x00000000005c8947 */ /* 0x000fec0003800000 */
[----:B------:R-:W-:Y:S02]  /*1d00*/  FSETP.GTU.FTZ.AND P0, PT, |R3|, +INF , PT ;  /* 0x7f8000000300780b */ /* 0x000fe40003f1c200 */
[----:B------:R-:W-:-:S04]  /*1d10*/  FSETP.GTU.FTZ.AND P1, PT, |R0|, +INF , PT ;  /* 0x7f8000000000780b */ /* 0x000fc80003f3c200 */
[----:B------:R-:W-:-:S13]  /*1d20*/  PLOP3.LUT P0, PT, P0, P1, PT, 0xf8, 0x8f ;  /* 0x00000000008f781c */ /* 0x000fda0000703f70 */
[----:B------:R-:W-:Y:S05]  /*1d30*/  @P0 BRA `(.L_x_42) ;  /* 0x00000004004c0947 */ /* 0x000fea0003800000 */
[----:B------:R-:W-:-:S13]  /*1d40*/  LOP3.LUT P0, RZ, R0, 0x7fffffff, R3, 0xc8, !PT ;  /* 0x7fffffff00ff7812 */ /* 0x000fda000780c803 */
[----:B------:R-:W-:Y:S05]  /*1d50*/  @!P0 BRA `(.L_x_43) ;  /* 0x00000004003c8947 */ /* 0x000fea0003800000 */
[C---:B------:R-:W-:Y:S02]  /*1d60*/  FSETP.NEU.FTZ.AND P0, PT, |R3|.reuse, +INF , PT ;  /* 0x7f8000000300780b */ /* 0x040fe40003f1d200 */
[----:B------:R-:W-:Y:S02]  /*1d70*/  FSETP.NEU.FTZ.AND P2, PT, |R0|, +INF , PT ;  /* 0x7f8000000000780b */ /* 0x000fe40003f5d200 */
[----:B------:R-:W-:-:S11]  /*1d80*/  FSETP.NEU.FTZ.AND P1, PT, |R3|, +INF , PT ;  /* 0x7f8000000300780b */ /* 0x000fd60003f3d200 */
[----:B------:R-:W-:Y:S05]  /*1d90*/  @!P2 BRA !P0, `(.L_x_43) ;  /* 0x00000004002ca947 */ /* 0x000fea0004000000 */
[----:B------:R-:W-:-:S04]  /*1da0*/  LOP3.LUT P0, RZ, R3, 0x7fffffff, RZ, 0xc0, !PT ;  /* 0x7fffffff03ff7812 */ /* 0x000fc8000780c0ff */
[----:B------:R-:W-:-:S13]  /*1db0*/  PLOP3.LUT P0, PT, P2, P0, PT, 0x2f, 0xf2 ;  /* 0x0000000000f2781c */ /* 0x000fda0001700577 */
[----:B------:R-:W-:Y:S05]  /*1dc0*/  @P0 BRA `(.L_x_44) ;  /* 0x0000000400180947 */ /* 0x000fea0003800000 */
[----:B------:R-:W-:-:S04]  /*1dd0*/  LOP3.LUT P0, RZ, R0, 0x7fffffff, RZ, 0xc0, !PT ;  /* 0x7fffffff00ff7812 */ /* 0x000fc8000780c0ff */
[----:B------:R-:W-:-:S13]  /*1de0*/  PLOP3.LUT P0, PT, P1, P0, PT, 0x2f, 0xf2 ;  /* 0x0000000000f2781c */ /* 0x000fda0000f00577 */
[----:B------:R-:W-:Y:S05]  /*1df0*/  @P0 BRA `(.L_x_45) ;  /* 0x0000000400000947 */ /* 0x000fea0003800000 */
[----:B------:R-:W-:Y:S02]  /*1e00*/  ISETP.GE.AND P0, PT, R30, RZ, PT ;  /* 0x000000ff1e00720c */ /* 0x000fe40003f06270 */
[----:B------:R-:W-:-:S11]  /*1e10*/  ISETP.GE.AND P1, PT, R29, RZ, PT ;  /* 0x000000ff1d00720c */ /* 0x000fd60003f26270 */
[----:B------:R-:W-:Y:S01]  /*1e20*/  @P0 IMAD.MOV.U32 R26, RZ, RZ, RZ ;  /* 0x000000ffff1a0224 */ /* 0x000fe200078e00ff */
[----:B------:R-:W-:Y:S01]  /*1e30*/  @!P0 MOV R26, 0xffffffc0 ;  /* 0xffffffc0001a8802 */ /* 0x000fe20000000f00 */
[----:B------:R-:W-:Y:S01]  /*1e40*/  @!P0 FFMA R3, R3, 1.84467440737095516160e+19, RZ ;  /* 0x5f80000003038823 */ /* 0x000fe200000000ff */
[----:B------:R-:W-:-:S03]  /*1e50*/  @!P1 FFMA R0, R0, 1.84467440737095516160e+19, RZ ;  /* 0x5f80000000009823 */ /* 0x000fc600000000ff */
[----:B------:R-:W-:-:S07]  /*1e60*/  @!P1 VIADD R26, R26, 0x40 ;  /* 0x000000401a1a9836 */ /* 0x000fce0000000000 */
.L_x_41:
[----:B------:R-:W-:Y:S01]  /*1e70*/  LEA R29, R25, 0xc0800000, 0x17 ;  /* 0xc0800000191d7811 */ /* 0x000fe200078eb8ff */
[----:B------:R-:W-:Y:S01]  /*1e80*/  VIADD R28, R28, 0xffffff81 ;  /* 0xffffff811c1c7836 */ /* 0x000fe20000000000 */
[----:B------:R-:W-:Y:S02]  /*1e90*/  BSSY.RECONVERGENT B5, `(.L_x_46) ;  /* 0x0000035000057945 */ /* 0x000fe40003800200 */
[----:B------:R-:W-:Y:S01]  /*1ea0*/  IADD3 R32, PT, PT, -R29, R0, RZ ;  /* 0x000000001d207210 */ /* 0x000fe20007ffe1ff */
[C---:B------:R-:W-:Y:S01]  /*1eb0*/  IMAD R0, R28.reuse, -0x800000, R3 ;  /* 0xff8000001c007824 */ /* 0x040fe200078e0203 */
[----:B------:R-:W-:Y:S02]  /*1ec0*/  IADD3 R25, PT, PT, R28, 0x7f, -R25 ;  /* 0x0000007f1c197810 */ /* 0x000fe40007ffe819 */
[----:B------:R-:W0:Y:S01]  /*1ed0*/  MUFU.RCP R30, R32 ;  /* 0x00000020001e7308 */ /* 0x000e220000001000 */
[----:B------:R-:W-:Y:S01]  /*1ee0*/  FADD.FTZ R29, -R32, -RZ ;  /* 0x800000ff201d7221 */ /* 0x000fe20000010100 */
[----:B------:R-:W-:-:S03]  /*1ef0*/  IADD3 R25, PT, PT, R25, R26, RZ ;  /* 0x0000001a19197210 */ /* 0x000fc60007ffe0ff */
[----:B0-----:R-:W-:-:S04]  /*1f00*/  FFMA R31, R30, R29, 1 ;  /* 0x3f8000001e1f7423 */ /* 0x001fc8000000001d */
[----:B------:R-:W-:-:S04]  /*1f10*/  FFMA R31, R30, R31, R30 ;  /* 0x0000001f1e1f7223 */ /* 0x000fc8000000001e */
[----:B------:R-:W-:-:S04]  /*1f20*/  FFMA R30, R0, R31, RZ ;  /* 0x0000001f001e7223 */ /* 0x000fc800000000ff */
[----:B------:R-:W-:-:S04]  /*1f30*/  FFMA R3, R29, R30, R0 ;  /* 0x0000001e1d037223 */ /* 0x000fc80000000000 */
[----:B------:R-:W-:-:S04]  /*1f40*/  FFMA R30, R31, R3, R30 ;  /* 0x000000031f1e7223 */ /* 0x000fc8000000001e */
[----:B------:R-:W-:-:S04]  /*1f50*/  FFMA R29, R29, R30, R0 ;  /* 0x0000001e1d1d7223 */ /* 0x000fc80000000000 */
[----:B------:R-:W-:-:S05]  /*1f60*/  FFMA R0, R31, R29, R30 ;  /* 0x0000001d1f007223 */ /* 0x000fca000000001e */
[----:B------:R-:W-:-:S04]  /*1f70*/  SHF.R.U32.HI R3, RZ, 0x17, R0 ;  /* 0x00000017ff037819 */ /* 0x000fc80000011600 */
[----:B------:R-:W-:-:S05]  /*1f80*/  LOP3.LUT R26, R3, 0xff, RZ, 0xc0, !PT ;  /* 0x000000ff031a7812 */ /* 0x000fca00078ec0ff */
[----:B------:R-:W-:-:S05]  /*1f90*/  IMAD.IADD R3, R26, 0x1, R25 ;  /* 0x000000011a037824 */ /* 0x000fca00078e0219 */
[----:B------:R-:W-:-:S04]  /*1fa0*/  IADD3 R26, PT, PT, R3, -0x1, RZ ;  /* 0xffffffff031a7810 */ /* 0x000fc80007ffe0ff */
[----:B------:R-:W-:-:S13]  /*1fb0*/  ISETP.GE.U32.AND P0, PT, R26, 0xfe, PT ;  /* 0x000000fe1a00780c */ /* 0x000fda0003f06070 */
[----:B------:R-:W-:Y:S05]  /*1fc0*/  @!P0 BRA `(.L_x_47) ;  /* 0x0000000000808947 */ /* 0x000fea0003800000 */
[----:B------:R-:W-:-:S13]  /*1fd0*/  ISETP.GT.AND P0, PT, R3, 0xfe, PT ;  /* 0x000000fe0300780c */ /* 0x000fda0003f04270 */
[----:B------:R-:W-:Y:S05]  /*1fe0*/  @P0 BRA `(.L_x_48) ;  /* 0x00000000006c0947 */ /* 0x000fea0003800000 */
[----:B------:R-:W-:-:S13]  /*1ff0*/  ISETP.GE.AND P0, PT, R3, 0x1, PT ;  /* 0x000000010300780c */ /* 0x000fda0003f06270 */
[----:B------:R-:W-:Y:S05]  /*2000*/  @P0 BRA `(.L_x_49) ;  /* 0x0000000000740947 */ /* 0x000fea0003800000 */
[----:B------:R-:W-:Y:S02]  /*2010*/  ISETP.GE.AND P0, PT, R3, -0x18, PT ;  /* 0xffffffe80300780c */ /* 0x000fe40003f06270 */
[----:B------:R-:W-:-:S11]  /*2020*/  LOP3.LUT R0, R0, 0x80000000, RZ, 0xc0, !PT ;  /* 0x8000000000007812 */ /* 0x000fd600078ec0ff */
[----:B------:R-:W-:Y:S05]  /*2030*/  @!P0 BRA `(.L_x_49) ;  /* 0x0000000000688947 */ /* 0x000fea0003800000 */
[-CC-:B------:R-:W-:Y:S01]  /*2040*/  FFMA.RZ R25, R31, R29.reuse, R30.reuse ;  /* 0x0000001d1f197223 */ /* 0x180fe2000000c01e */
[----:B------:R-:W-:Y:S02]  /*2050*/  VIADD R28, R3, 0x20 ;  /* 0x00000020031c7836 */ /* 0x000fe40000000000 */
[CCC-:B------:R-:W-:Y:S01]  /*2060*/  FFMA.RP R26, R31.reuse, R29.reuse, R30.reuse ;  /* 0x0000001d1f1a7223 */ /* 0x1c0fe2000000801e */
[----:B------:R-:W-:Y:S01]  /*2070*/  FFMA.RM R29, R31, R29, R30 ;  /* 0x0000001d1f1d7223 */ /* 0x000fe2000000401e */
[----:B------:R-:W-:Y:S02]  /*2080*/  ISETP.NE.AND P2, PT, R3, RZ, PT ;  /* 0x000000ff0300720c */ /* 0x000fe40003f45270 */
[----:B------:R-:W-:Y:S02]  /*2090*/  LOP3.LUT R25, R25, 0x7fffff, RZ, 0xc0, !PT ;  /* 0x007fffff19197812 */ /* 0x000fe400078ec0ff */
[----:B------:R-:W-:Y:S02]  /*20a0*/  ISETP.NE.AND P1, PT, R3, RZ, PT ;  /* 0x000000ff0300720c */ /* 0x000fe40003f25270 */
[----:B------:R-:W-:-:S02]  /*20b0*/  LOP3.LUT R25, R25, 0x800000, RZ, 0xfc, !PT ;  /* 0x0080000019197812 */ /* 0x000fc400078efcff */
[----:B------:R-:W-:Y:S02]  /*20c0*/  IADD3 R3, PT, PT, -R3, RZ, RZ ;  /* 0x000000ff03037210 */ /* 0x000fe40007ffe1ff */
[----:B------:R-:W-:Y:S02]  /*20d0*/  SHF.L.U32 R28, R25, R28, RZ ;  /* 0x0000001c191c7219 */ /* 0x000fe400000006ff */
[----:B------:R-:W-:Y:S02]  /*20e0*/  FSETP.NEU.FTZ.AND P0, PT, R26, R29, PT ;  /* 0x0000001d1a00720b */ /* 0x000fe40003f1d000 */
[----:B------:R-:W-:Y:S02]  /*20f0*/  SEL R26, R3, RZ, P2 ;  /* 0x000000ff031a7207 */ /* 0x000fe40001000000 */
[----:B------:R-:W-:Y:S02]  /*2100*/  ISETP.NE.AND P1, PT, R28, RZ, P1 ;  /* 0x000000ff1c00720c */ /* 0x000fe40000f25270 */
[----:B------:R-:W-:-:S02]  /*2110*/  SHF.R.U32.HI R26, RZ, R26, R25 ;  /* 0x0000001aff1a7219 */ /* 0x000fc40000011619 */
[----:B------:R-:W-:Y:S02]  /*2120*/  PLOP3.LUT P0, PT, P0, P1, PT, 0xf8, 0x8f ;  /* 0x00000000008f781c */ /* 0x000fe40000703f70 */
[----:B------:R-:W-:Y:S02]  /*2130*/  SHF.R.U32.HI R25, RZ, 0x1, R26 ;  /* 0x00000001ff197819 */ /* 0x000fe4000001161a */
[----:B------:R-:W-:-:S04]  /*2140*/  SEL R28, RZ, 0x1, !P0 ;  /* 0x00000001ff1c7807 */ /* 0x000fc80004000000 */
[----:B------:R-:W-:-:S04]  /*2150*/  LOP3.LUT R3, R28, 0x1, R25, 0xf8, !PT ;  /* 0x000000011c037812 */ /* 0x000fc800078ef819 */
[----:B------:R-:W-:-:S05]  /*2160*/  LOP3.LUT R26, R3, R26, RZ, 0xc0, !PT ;  /* 0x0000001a031a7212 */ /* 0x000fca00078ec0ff */
[----:B------:R-:W-:-:S05]  /*2170*/  IMAD.IADD R25, R25, 0x1, R26 ;  /* 0x0000000119197824 */ /* 0x000fca00078e021a */
[----:B------:R-:W-:Y:S01]  /*2180*/  LOP3.LUT R0, R25, R0, RZ, 0xfc, !PT ;  /* 0x0000000019007212 */ /* 0x000fe200078efcff */
[----:B------:R-:W-:Y:S06]  /*2190*/  BRA `(.L_x_49) ;  /* 0x0000000000107947 */ /* 0x000fec0003800000 */
.L_x_48:
[----:B------:R-:W-:-:S04]  /*21a0*/  LOP3.LUT R0, R0, 0x80000000, RZ, 0xc0, !PT ;  /* 0x8000000000007812 */ /* 0x000fc800078ec0ff */
[----:B------:R-:W-:Y:S01]  /*21b0*/  LOP3.LUT R0, R0, 0x7f800000, RZ, 0xfc, !PT ;  /* 0x7f80000000007812 */ /* 0x000fe200078efcff */
[----:B------:R-:W-:Y:S06]  /*21c0*/  BRA `(.L_x_49) ;  /* 0x0000000000047947 */ /* 0x000fec0003800000 */
.L_x_47:
[----:B------:R-:W-:-:S07]  /*21d0*/  LEA R0, R25, R0, 0x17 ;  /* 0x0000000019007211 */ /* 0x000fce00078eb8ff */
.L_x_49:
[----:B------:R-:W-:Y:S05]  /*21e0*/  BSYNC.RECONVERGENT B5 ;  /* 0x0000000000057941 */ /* 0x000fea0003800200 */
.L_x_46:
[----:B------:R-:W-:Y:S05]  /*21f0*/  BRA `(.L_x_50) ;  /* 0x0000000000207947 */ /* 0x000fea0003800000 */
.L_x_45:
[----:B------:R-:W-:-:S04]  /*2200*/  LOP3.LUT R0, R0, 0x80000000, R3, 0x48, !PT ;  /* 0x8000000000007812 */ /* 0x000fc800078e4803 */
[----:B------:R-:W-:Y:S01]  /*2210*/  LOP3.LUT R0, R0, 0x7f800000, RZ, 0xfc, !PT ;  /* 0x7f80000000007812 */ /* 0x000fe200078efcff */
[----:B------:R-:W-:Y:S06]  /*2220*/  BRA `(.L_x_50) ;  /* 0x0000000000147947 */ /* 0x000fec0003800000 */
.L_x_44:
[----:B------:R-:W-:Y:S01]  /*2230*/  LOP3.LUT R0, R0, 0x80000000, R3, 0x48, !PT ;  /* 0x8000000000007812 */ /* 0x000fe200078e4803 */
[----:B------:R-:W-:Y:S06]  /*2240*/  BRA `(.L_x_50) ;  /* 0x00000000000c7947 */ /* 0x000fec0003800000 */
.L_x_43:
[----:B------:R-:W0:Y:S01]  /*2250*/  MUFU.RSQ R0, -QNAN ;  /* 0xffc0000000007908 */ /* 0x000e220000001400 */
[----:B------:R-:W-:Y:S05]  /*2260*/  BRA `(.L_x_50) ;  /* 0x0000000000047947 */ /* 0x000fea0003800000 */
.L_x_42:
[----:B------:R-:W-:-:S07]  /*2270*/  FADD.FTZ R0, R3, R0 ;  /* 0x0000000003007221 */ /* 0x000fce0000010000 */
.L_x_50:
[----:B------:R-:W-:Y:S05]  /*2280*/  BSYNC.RECONVERGENT B4 ;  /* 0x0000000000047941 */ /* 0x000fea0003800200 */
.L_x_40:
[----:B------:R-:W-:Y:S02]  /*2290*/  HFMA2 R29, -RZ, RZ, 0, 0 ;  /* 0x00000000ff1d7431 */ /* 0x000fe400000001ff */
[----:B------:R-:W-:-:S04]  /*22a0*/  IMAD.MOV.U32 R28, RZ, RZ, R4 ;  /* 0x000000ffff1c7224 */ /* 0x000fc800078e0004 */
[----:B0-----:R-:W-:Y:S05]  /*22b0*/  RET.REL.NODEC R28 `(mandelbrot) ;  /* 0xffffffdc1c507950 */ /* 0x001fea0003c3ffff */
.L_x_51:
        /* <DEDUP_REMOVED lines=12> */
.L_x_52:


//--------------------- .nv.global.init           --------------------------
	.section	.nv.global.init,"aw",@progbits
	.align	4
.nv.global.init:
	.type		mrg32k3aM1SubSeq,@object
	.size		mrg32k3aM1SubSeq,(mrg32k3aM2SubSeq - mrg32k3aM1SubSeq)
mrg32k3aM1SubSeq:
        /*0000*/ 	.byte	0x0b, 0xcc, 0xee, 0x04, 0x73, 0x29, 0x8b, 0x6f, 0xf6, 0x53, 0x03, 0xf6, 0x23, 0xf6, 0xea, 0xda
        /* <DEDUP_REMOVED lines=125> */
	.type		mrg32k3aM2SubSeq,@object
	.size		mrg32k3aM2SubSeq,(mrg32k3aM1 - mrg32k3aM2SubSeq)
mrg32k3aM2SubSeq:
        /* <DEDUP_REMOVED lines=126> */
	.type		mrg32k3aM1,@object
	.size		mrg32k3aM1,(mrg32k3aM1Seq - mrg32k3aM1)
mrg32k3aM1:
        /* <DEDUP_REMOVED lines=144> */
	.type		mrg32k3aM1Seq,@object
	.size		mrg32k3aM1Seq,(mrg32k3aM2 - mrg32k3aM1Seq)
mrg32k3aM1Seq:
        /* <DEDUP_REMOVED lines=144> */
	.type		mrg32k3aM2,@object
	.size		mrg32k3aM2,(mrg32k3aM2Seq - mrg32k3aM2)
mrg32k3aM2:
        /* <DEDUP_REMOVED lines=144> */
	.type		mrg32k3aM2Seq,@object
	.size		mrg32k3aM2Seq,(precalc_xorwow_matrix - mrg32k3aM2Seq)
mrg32k3aM2Seq:
        /* <DEDUP_REMOVED lines=144> */
	.type		precalc_xorwow_matrix,@object
	.size		precalc_xorwow_matrix,(precalc_xorwow_offset_matrix - precalc_xorwow_matrix)
precalc_xorwow_matrix:
        /* <DEDUP_REMOVED lines=6400> */
	.type		precalc_xorwow_offset_matrix,@object
	.size		precalc_xorwow_offset_matrix,($str - precalc_xorwow_offset_matrix)
precalc_xorwow_offset_matrix:
        /* <DEDUP_REMOVED lines=6400> */
	.type		$str,@object
	.size		$str,($str$1 - $str)
$str:
        /*353c0*/ 	.byte	0x73, 0x69, 0x7a, 0x65, 0x6f, 0x66, 0x28, 0x63, 0x75, 0x72, 0x61, 0x6e, 0x64, 0x53, 0x74, 0x61
        /*353d0*/ 	.byte	0x74, 0x65, 0x53, 0x6f, 0x62, 0x6f, 0x6c, 0x33, 0x32, 0x5f, 0x74, 0x29, 0x3a, 0x20, 0x25, 0x64
        /*353e0*/ 	.byte	0x0a, 0x00
	.type		$str$1,@object
	.size		$str$1,(.L_10 - $str$1)
$str$1:
        /*353e2*/ 	.byte	0x69, 0x6e, 0x69, 0x74, 0x20, 0x73, 0x6f, 0x62, 0x6f, 0x6c, 0x44, 0x69, 0x72, 0x65, 0x63, 0x74
        /*353f2*/ 	.byte	0x69, 0x6f, 0x6e, 0x56, 0x65, 0x63, 0x74, 0x6f, 0x72, 0x73, 0x20, 0x6d, 0x61, 0x6c, 0x6c, 0x6f
        /*35402*/ 	.byte	0x63, 0x20, 0x66, 0x61, 0x69, 0x6c, 0x65, 0x64, 0x00
.L_10:


//--------------------- .nv.shared.reserved.0     --------------------------
	.section	.nv.shared.reserved.0,"aw",@nobits
	.weak		__nv_reservedSMEM_offset_0_alias
	.size		__nv_reservedSMEM_offset_0_alias, 0, 64
	.other		__nv_reservedSMEM_offset_0_alias,@"STO_CUDA_RESERVED_SHARED STV_DEFAULT"
__nv_reservedSMEM_offset_0_alias:
	.zero		0
	.zero		64


//--------------------- .nv.constant0.init        --------------------------
	.section	.nv.constant0.init,"a",@progbits
	.sectionflags	@""
	.align	4
.nv.constant0.init:
	.zero		896


//--------------------- .nv.constant0.mandelbrot  --------------------------
	.section	.nv.constant0.mandelbrot,"a",@progbits
	.sectionflags	@""
	.align	4
.nv.constant0.mandelbrot:
	.zero		982


//--------------------- SYMBOLS --------------------------

	.type		.nv.reservedSmem.offset0,@object
	.size		.nv.reservedSmem.offset0,0x4
	.type		malloc,@function
	.type		vprintf,@function
